//
// Generated by NVIDIA NVVM Compiler
//
// Compiler Build ID: CL-36424714
// Cuda compilation tools, release 13.0, V13.0.88
// Based on NVVM 20.0.0
//

.version 9.0
.target sm_100
.address_size 64

	// .globl	_Z10matrix_mulILi128ELi32ELi128ELi32ELi128ELi4ELi8ELi4ELi128EEvPiS0_S0_iii
// _ZZ10matrix_mulILi128ELi32ELi128ELi32ELi128ELi4ELi8ELi4ELi128EEvPiS0_S0_iiiE2As has been demoted
// _ZZ10matrix_mulILi128ELi32ELi128ELi32ELi128ELi4ELi8ELi4ELi128EEvPiS0_S0_iiiE2Bs has been demoted

.visible .entry _Z10matrix_mulILi128ELi32ELi128ELi32ELi128ELi4ELi8ELi4ELi128EEvPiS0_S0_iii(
	.param .u64 .ptr .align 1 _Z10matrix_mulILi128ELi32ELi128ELi32ELi128ELi4ELi8ELi4ELi128EEvPiS0_S0_iii_param_0,
	.param .u64 .ptr .align 1 _Z10matrix_mulILi128ELi32ELi128ELi32ELi128ELi4ELi8ELi4ELi128EEvPiS0_S0_iii_param_1,
	.param .u64 .ptr .align 1 _Z10matrix_mulILi128ELi32ELi128ELi32ELi128ELi4ELi8ELi4ELi128EEvPiS0_S0_iii_param_2,
	.param .u32 _Z10matrix_mulILi128ELi32ELi128ELi32ELi128ELi4ELi8ELi4ELi128EEvPiS0_S0_iii_param_3,
	.param .u32 _Z10matrix_mulILi128ELi32ELi128ELi32ELi128ELi4ELi8ELi4ELi128EEvPiS0_S0_iii_param_4,
	.param .u32 _Z10matrix_mulILi128ELi32ELi128ELi32ELi128ELi4ELi8ELi4ELi128EEvPiS0_S0_iii_param_5
)
.maxntid 128
{
	.reg .pred 	%p<4>;
	.reg .b32 	%r<1080>;
	.reg .b64 	%rd<84>;
	// demoted variable
	.shared .align 4 .b8 _ZZ10matrix_mulILi128ELi32ELi128ELi32ELi128ELi4ELi8ELi4ELi128EEvPiS0_S0_iiiE2As[16384];
	// demoted variable
	.shared .align 4 .b8 _ZZ10matrix_mulILi128ELi32ELi128ELi32ELi128ELi4ELi8ELi4ELi128EEvPiS0_S0_iiiE2Bs[16384];
	ld.param.u64 	%rd8, [_Z10matrix_mulILi128ELi32ELi128ELi32ELi128ELi4ELi8ELi4ELi128EEvPiS0_S0_iii_param_0];
	ld.param.u64 	%rd9, [_Z10matrix_mulILi128ELi32ELi128ELi32ELi128ELi4ELi8ELi4ELi128EEvPiS0_S0_iii_param_1];
	ld.param.u32 	%r519, [_Z10matrix_mulILi128ELi32ELi128ELi32ELi128ELi4ELi8ELi4ELi128EEvPiS0_S0_iii_param_4];
	cvta.to.global.u64 	%rd10, %rd8;
	cvta.to.global.u64 	%rd11, %rd9;
	mov.u32 	%r522, %ctaid.x;
	mov.u32 	%r523, %ctaid.y;
	mov.u32 	%r1, %tid.x;
	mul.lo.s32 	%r524, %r523, %r519;
	shl.b32 	%r525, %r524, 7;
	mul.wide.s32 	%rd12, %r525, 4;
	add.s64 	%rd82, %rd10, %rd12;
	shl.b32 	%r526, %r522, 7;
	mul.wide.u32 	%rd13, %r526, 4;
	add.s64 	%rd83, %rd11, %rd13;
	setp.lt.s32 	%p1, %r519, 1;
	mov.b32 	%r952, 0;
	mov.u32 	%r953, %r952;
	mov.u32 	%r954, %r952;
	mov.u32 	%r955, %r952;
	mov.u32 	%r956, %r952;
	mov.u32 	%r957, %r952;
	mov.u32 	%r958, %r952;
	mov.u32 	%r959, %r952;
	mov.u32 	%r960, %r952;
	mov.u32 	%r961, %r952;
	mov.u32 	%r962, %r952;
	mov.u32 	%r963, %r952;
	mov.u32 	%r964, %r952;
	mov.u32 	%r965, %r952;
	mov.u32 	%r966, %r952;
	mov.u32 	%r967, %r952;
	mov.u32 	%r968, %r952;
	mov.u32 	%r969, %r952;
	mov.u32 	%r970, %r952;
	mov.u32 	%r971, %r952;
	mov.u32 	%r972, %r952;
	mov.u32 	%r973, %r952;
	mov.u32 	%r974, %r952;
	mov.u32 	%r975, %r952;
	mov.u32 	%r976, %r952;
	mov.u32 	%r977, %r952;
	mov.u32 	%r978, %r952;
	mov.u32 	%r979, %r952;
	mov.u32 	%r980, %r952;
	mov.u32 	%r981, %r952;
	mov.u32 	%r982, %r952;
	mov.u32 	%r983, %r952;
	mov.u32 	%r984, %r952;
	mov.u32 	%r985, %r952;
	mov.u32 	%r986, %r952;
	mov.u32 	%r987, %r952;
	mov.u32 	%r988, %r952;
	mov.u32 	%r989, %r952;
	mov.u32 	%r990, %r952;
	mov.u32 	%r991, %r952;
	mov.u32 	%r992, %r952;
	mov.u32 	%r993, %r952;
	mov.u32 	%r994, %r952;
	mov.u32 	%r995, %r952;
	mov.u32 	%r996, %r952;
	mov.u32 	%r997, %r952;
	mov.u32 	%r998, %r952;
	mov.u32 	%r999, %r952;
	mov.u32 	%r1000, %r952;
	mov.u32 	%r1001, %r952;
	mov.u32 	%r1002, %r952;
	mov.u32 	%r1003, %r952;
	mov.u32 	%r1004, %r952;
	mov.u32 	%r1005, %r952;
	mov.u32 	%r1006, %r952;
	mov.u32 	%r1007, %r952;
	mov.u32 	%r1008, %r952;
	mov.u32 	%r1009, %r952;
	mov.u32 	%r1010, %r952;
	mov.u32 	%r1011, %r952;
	mov.u32 	%r1012, %r952;
	mov.u32 	%r1013, %r952;
	mov.u32 	%r1014, %r952;
	mov.u32 	%r1015, %r952;
	mov.u32 	%r1016, %r952;
	mov.u32 	%r1017, %r952;
	mov.u32 	%r1018, %r952;
	mov.u32 	%r1019, %r952;
	mov.u32 	%r1020, %r952;
	mov.u32 	%r1021, %r952;
	mov.u32 	%r1022, %r952;
	mov.u32 	%r1023, %r952;
	mov.u32 	%r1024, %r952;
	mov.u32 	%r1025, %r952;
	mov.u32 	%r1026, %r952;
	mov.u32 	%r1027, %r952;
	mov.u32 	%r1028, %r952;
	mov.u32 	%r1029, %r952;
	mov.u32 	%r1030, %r952;
	mov.u32 	%r1031, %r952;
	mov.u32 	%r1032, %r952;
	mov.u32 	%r1033, %r952;
	mov.u32 	%r1034, %r952;
	mov.u32 	%r1035, %r952;
	mov.u32 	%r1036, %r952;
	mov.u32 	%r1037, %r952;
	mov.u32 	%r1038, %r952;
	mov.u32 	%r1039, %r952;
	mov.u32 	%r1040, %r952;
	mov.u32 	%r1041, %r952;
	mov.u32 	%r1042, %r952;
	mov.u32 	%r1043, %r952;
	mov.u32 	%r1044, %r952;
	mov.u32 	%r1045, %r952;
	mov.u32 	%r1046, %r952;
	mov.u32 	%r1047, %r952;
	mov.u32 	%r1048, %r952;
	mov.u32 	%r1049, %r952;
	mov.u32 	%r1050, %r952;
	mov.u32 	%r1051, %r952;
	mov.u32 	%r1052, %r952;
	mov.u32 	%r1053, %r952;
	mov.u32 	%r1054, %r952;
	mov.u32 	%r1055, %r952;
	mov.u32 	%r1056, %r952;
	mov.u32 	%r1057, %r952;
	mov.u32 	%r1058, %r952;
	mov.u32 	%r1059, %r952;
	mov.u32 	%r1060, %r952;
	mov.u32 	%r1061, %r952;
	mov.u32 	%r1062, %r952;
	mov.u32 	%r1063, %r952;
	mov.u32 	%r1064, %r952;
	mov.u32 	%r1065, %r952;
	mov.u32 	%r1066, %r952;
	mov.u32 	%r1067, %r952;
	mov.u32 	%r1068, %r952;
	mov.u32 	%r1069, %r952;
	mov.u32 	%r1070, %r952;
	mov.u32 	%r1071, %r952;
	mov.u32 	%r1072, %r952;
	mov.u32 	%r1073, %r952;
	mov.u32 	%r1074, %r952;
	mov.u32 	%r1075, %r952;
	mov.u32 	%r1076, %r952;
	mov.u32 	%r1077, %r952;
	mov.u32 	%r1078, %r952;
	mov.u32 	%r1079, %r952;
	@%p1 bra 	$L__BB0_5;
	ld.param.u32 	%r690, [_Z10matrix_mulILi128ELi32ELi128ELi32ELi128ELi4ELi8ELi4ELi128EEvPiS0_S0_iii_param_5];
	shr.u32 	%r528, %r1, 5;
	shl.b32 	%r529, %r1, 2;
	and.b32  	%r530, %r529, 124;
	mad.lo.s32 	%r2, %r528, %r690, %r530;
	mov.b32 	%r952, 0;
	mul.wide.s32 	%rd30, %r2, 4;
	mov.u32 	%r822, %r952;
$L__BB0_2:
	ld.param.u32 	%r691, [_Z10matrix_mulILi128ELi32ELi128ELi32ELi128ELi4ELi8ELi4ELi128EEvPiS0_S0_iii_param_5];
	ld.param.u32 	%r688, [_Z10matrix_mulILi128ELi32ELi128ELi32ELi128ELi4ELi8ELi4ELi128EEvPiS0_S0_iii_param_4];
	shl.b32 	%r532, %r691, 2;
	shl.b32 	%r533, %r691, 3;
	shl.b32 	%r534, %r691, 4;
	add.s32 	%r535, %r2, %r534;
	add.s32 	%r536, %r535, %r533;
	add.s32 	%r537, %r536, %r532;
	add.s32 	%r538, %r535, %r532;
	add.s32 	%r539, %r2, %r533;
	add.s32 	%r540, %r539, %r532;
	add.s32 	%r541, %r2, %r532;
	shl.b32 	%r542, %r688, 4;
	shl.b32 	%r543, %r688, 5;
	shl.b32 	%r544, %r688, 6;
	shr.u32 	%r546, %r1, 3;
	shl.b32 	%r547, %r1, 2;
	and.b32  	%r548, %r547, 28;
	mad.lo.s32 	%r549, %r546, %r688, %r548;
	add.s32 	%r550, %r549, %r544;
	add.s32 	%r551, %r550, %r543;
	add.s32 	%r552, %r551, %r542;
	add.s32 	%r553, %r550, %r542;
	add.s32 	%r554, %r549, %r543;
	add.s32 	%r555, %r554, %r542;
	add.s32 	%r556, %r549, %r542;
	mul.wide.u32 	%rd14, %r549, 4;
	add.s64 	%rd15, %rd82, %rd14;
	ld.global.v4.u32 	{%r557, %r558, %r559, %r560}, [%rd15];
	shl.b32 	%r561, %r546, 2;
	shl.b32 	%r562, %r1, 11;
	and.b32  	%r563, %r562, 14336;
	or.b32  	%r564, %r563, %r561;
	mov.u32 	%r565, _ZZ10matrix_mulILi128ELi32ELi128ELi32ELi128ELi4ELi8ELi4ELi128EEvPiS0_S0_iiiE2As;
	add.s32 	%r566, %r565, %r564;
	st.shared.u32 	[%r566], %r557;
	st.shared.u32 	[%r566+512], %r558;
	st.shared.u32 	[%r566+1024], %r559;
	st.shared.u32 	[%r566+1536], %r560;
	mul.wide.u32 	%rd16, %r556, 4;
	add.s64 	%rd17, %rd82, %rd16;
	ld.global.v4.u32 	{%r567, %r568, %r569, %r570}, [%rd17];
	st.shared.u32 	[%r566+64], %r567;
	st.shared.u32 	[%r566+576], %r568;
	st.shared.u32 	[%r566+1088], %r569;
	st.shared.u32 	[%r566+1600], %r570;
	mul.wide.u32 	%rd18, %r554, 4;
	add.s64 	%rd19, %rd82, %rd18;
	ld.global.v4.u32 	{%r571, %r572, %r573, %r574}, [%rd19];
	st.shared.u32 	[%r566+128], %r571;
	st.shared.u32 	[%r566+640], %r572;
	st.shared.u32 	[%r566+1152], %r573;
	st.shared.u32 	[%r566+1664], %r574;
	mul.wide.u32 	%rd20, %r555, 4;
	add.s64 	%rd21, %rd82, %rd20;
	ld.global.v4.u32 	{%r575, %r576, %r577, %r578}, [%rd21];
	st.shared.u32 	[%r566+192], %r575;
	st.shared.u32 	[%r566+704], %r576;
	st.shared.u32 	[%r566+1216], %r577;
	st.shared.u32 	[%r566+1728], %r578;
	mul.wide.u32 	%rd22, %r550, 4;
	add.s64 	%rd23, %rd82, %rd22;
	ld.global.v4.u32 	{%r579, %r580, %r581, %r582}, [%rd23];
	st.shared.u32 	[%r566+256], %r579;
	st.shared.u32 	[%r566+768], %r580;
	st.shared.u32 	[%r566+1280], %r581;
	st.shared.u32 	[%r566+1792], %r582;
	mul.wide.u32 	%rd24, %r553, 4;
	add.s64 	%rd25, %rd82, %rd24;
	ld.global.v4.u32 	{%r583, %r584, %r585, %r586}, [%rd25];
	st.shared.u32 	[%r566+320], %r583;
	st.shared.u32 	[%r566+832], %r584;
	st.shared.u32 	[%r566+1344], %r585;
	st.shared.u32 	[%r566+1856], %r586;
	mul.wide.u32 	%rd26, %r551, 4;
	add.s64 	%rd27, %rd82, %rd26;
	ld.global.v4.u32 	{%r587, %r588, %r589, %r590}, [%rd27];
	st.shared.u32 	[%r566+384], %r587;
	st.shared.u32 	[%r566+896], %r588;
	st.shared.u32 	[%r566+1408], %r589;
	st.shared.u32 	[%r566+1920], %r590;
	mul.wide.u32 	%rd28, %r552, 4;
	add.s64 	%rd29, %rd82, %rd28;
	ld.global.v4.u32 	{%r591, %r592, %r593, %r594}, [%rd29];
	st.shared.u32 	[%r566+448], %r591;
	st.shared.u32 	[%r566+960], %r592;
	st.shared.u32 	[%r566+1472], %r593;
	st.shared.u32 	[%r566+1984], %r594;
	add.s64 	%rd31, %rd83, %rd30;
	ld.global.v4.u32 	{%r595, %r596, %r597, %r598}, [%rd31];
	shl.b32 	%r599, %r1, 4;
	mov.u32 	%r600, _ZZ10matrix_mulILi128ELi32ELi128ELi32ELi128ELi4ELi8ELi4ELi128EEvPiS0_S0_iiiE2Bs;
	add.s32 	%r601, %r600, %r599;
	st.shared.v4.u32 	[%r601], {%r595, %r596, %r597, %r598};
	mul.wide.s32 	%rd32, %r541, 4;
	add.s64 	%rd33, %rd83, %rd32;
	ld.global.v4.u32 	{%r602, %r603, %r604, %r605}, [%rd33];
	st.shared.v4.u32 	[%r601+2048], {%r602, %r603, %r604, %r605};
	mul.wide.s32 	%rd34, %r539, 4;
	add.s64 	%rd35, %rd83, %rd34;
	ld.global.v4.u32 	{%r606, %r607, %r608, %r609}, [%rd35];
	st.shared.v4.u32 	[%r601+4096], {%r606, %r607, %r608, %r609};
	mul.wide.s32 	%rd36, %r540, 4;
	add.s64 	%rd37, %rd83, %rd36;
	ld.global.v4.u32 	{%r610, %r611, %r612, %r613}, [%rd37];
	st.shared.v4.u32 	[%r601+6144], {%r610, %r611, %r612, %r613};
	mul.wide.s32 	%rd38, %r535, 4;
	add.s64 	%rd39, %rd83, %rd38;
	ld.global.v4.u32 	{%r614, %r615, %r616, %r617}, [%rd39];
	st.shared.v4.u32 	[%r601+8192], {%r614, %r615, %r616, %r617};
	mul.wide.s32 	%rd40, %r538, 4;
	add.s64 	%rd41, %rd83, %rd40;
	ld.global.v4.u32 	{%r618, %r619, %r620, %r621}, [%rd41];
	st.shared.v4.u32 	[%r601+10240], {%r618, %r619, %r620, %r621};
	mul.wide.s32 	%rd42, %r536, 4;
	add.s64 	%rd43, %rd83, %rd42;
	ld.global.v4.u32 	{%r622, %r623, %r624, %r625}, [%rd43];
	st.shared.v4.u32 	[%r601+12288], {%r622, %r623, %r624, %r625};
	mul.wide.s32 	%rd44, %r537, 4;
	add.s64 	%rd45, %rd83, %rd44;
	ld.global.v4.u32 	{%r626, %r627, %r628, %r629}, [%rd45];
	st.shared.v4.u32 	[%r601+14336], {%r626, %r627, %r628, %r629};
	bar.sync 	0;
	mov.b32 	%r951, 256;
$L__BB0_3:
	mov.u32 	%r630, %tid.x;
	shl.b32 	%r631, %r630, 2;
	and.b32  	%r632, %r631, 480;
	mov.u32 	%r633, _ZZ10matrix_mulILi128ELi32ELi128ELi32ELi128ELi4ELi8ELi4ELi128EEvPiS0_S0_iiiE2As;
	add.s32 	%r634, %r632, %r633;
	add.s32 	%r635, %r634, %r951;
	ld.shared.u32 	%r636, [%r635+-256];
	ld.shared.u32 	%r637, [%r635+-252];
	ld.shared.u32 	%r638, [%r635+-248];
	ld.shared.u32 	%r639, [%r635+-244];
	ld.shared.u32 	%r640, [%r635+-240];
	ld.shared.u32 	%r641, [%r635+-236];
	ld.shared.u32 	%r642, [%r635+-232];
	ld.shared.u32 	%r643, [%r635+-228];
	shl.b32 	%r644, %r630, 4;
	and.b32  	%r645, %r644, 112;
	mov.u32 	%r646, _ZZ10matrix_mulILi128ELi32ELi128ELi32ELi128ELi4ELi8ELi4ELi128EEvPiS0_S0_iiiE2Bs;
	add.s32 	%r647, %r646, %r645;
	add.s32 	%r648, %r647, %r951;
	ld.shared.u32 	%r649, [%r648+-256];
	ld.shared.u32 	%r650, [%r648+-252];
	ld.shared.u32 	%r651, [%r648+-248];
	ld.shared.u32 	%r652, [%r648+-244];
	ld.shared.u32 	%r653, [%r648+-128];
	ld.shared.u32 	%r654, [%r648+-124];
	ld.shared.u32 	%r655, [%r648+-120];
	ld.shared.u32 	%r656, [%r648+-116];
	ld.shared.u32 	%r657, [%r648];
	ld.shared.u32 	%r658, [%r648+4];
	ld.shared.u32 	%r659, [%r648+8];
	ld.shared.u32 	%r660, [%r648+12];
	ld.shared.u32 	%r661, [%r648+128];
	ld.shared.u32 	%r662, [%r648+132];
	ld.shared.u32 	%r663, [%r648+136];
	ld.shared.u32 	%r664, [%r648+140];
	mad.lo.s32 	%r1079, %r649, %r636, %r1079;
	mad.lo.s32 	%r1078, %r650, %r636, %r1078;
	mad.lo.s32 	%r1077, %r651, %r636, %r1077;
	mad.lo.s32 	%r1076, %r652, %r636, %r1076;
	mad.lo.s32 	%r1063, %r649, %r637, %r1063;
	mad.lo.s32 	%r1062, %r650, %r637, %r1062;
	mad.lo.s32 	%r1061, %r651, %r637, %r1061;
	mad.lo.s32 	%r1060, %r652, %r637, %r1060;
	mad.lo.s32 	%r1047, %r649, %r638, %r1047;
	mad.lo.s32 	%r1046, %r650, %r638, %r1046;
	mad.lo.s32 	%r1045, %r651, %r638, %r1045;
	mad.lo.s32 	%r1044, %r652, %r638, %r1044;
	mad.lo.s32 	%r1031, %r649, %r639, %r1031;
	mad.lo.s32 	%r1030, %r650, %r639, %r1030;
	mad.lo.s32 	%r1029, %r651, %r639, %r1029;
	mad.lo.s32 	%r1028, %r652, %r639, %r1028;
	mad.lo.s32 	%r1015, %r649, %r640, %r1015;
	mad.lo.s32 	%r1014, %r650, %r640, %r1014;
	mad.lo.s32 	%r1013, %r651, %r640, %r1013;
	mad.lo.s32 	%r1012, %r652, %r640, %r1012;
	mad.lo.s32 	%r999, %r649, %r641, %r999;
	mad.lo.s32 	%r998, %r650, %r641, %r998;
	mad.lo.s32 	%r997, %r651, %r641, %r997;
	mad.lo.s32 	%r996, %r652, %r641, %r996;
	mad.lo.s32 	%r983, %r649, %r642, %r983;
	mad.lo.s32 	%r982, %r650, %r642, %r982;
	mad.lo.s32 	%r981, %r651, %r642, %r981;
	mad.lo.s32 	%r980, %r652, %r642, %r980;
	mad.lo.s32 	%r967, %r649, %r643, %r967;
	mad.lo.s32 	%r966, %r650, %r643, %r966;
	mad.lo.s32 	%r965, %r651, %r643, %r965;
	mad.lo.s32 	%r964, %r652, %r643, %r964;
	mad.lo.s32 	%r1075, %r653, %r636, %r1075;
	mad.lo.s32 	%r1074, %r654, %r636, %r1074;
	mad.lo.s32 	%r1073, %r655, %r636, %r1073;
	mad.lo.s32 	%r1072, %r656, %r636, %r1072;
	mad.lo.s32 	%r1059, %r653, %r637, %r1059;
	mad.lo.s32 	%r1058, %r654, %r637, %r1058;
	mad.lo.s32 	%r1057, %r655, %r637, %r1057;
	mad.lo.s32 	%r1056, %r656, %r637, %r1056;
	mad.lo.s32 	%r1043, %r653, %r638, %r1043;
	mad.lo.s32 	%r1042, %r654, %r638, %r1042;
	mad.lo.s32 	%r1041, %r655, %r638, %r1041;
	mad.lo.s32 	%r1040, %r656, %r638, %r1040;
	mad.lo.s32 	%r1027, %r653, %r639, %r1027;
	mad.lo.s32 	%r1026, %r654, %r639, %r1026;
	mad.lo.s32 	%r1025, %r655, %r639, %r1025;
	mad.lo.s32 	%r1024, %r656, %r639, %r1024;
	mad.lo.s32 	%r1011, %r653, %r640, %r1011;
	mad.lo.s32 	%r1010, %r654, %r640, %r1010;
	mad.lo.s32 	%r1009, %r655, %r640, %r1009;
	mad.lo.s32 	%r1008, %r656, %r640, %r1008;
	mad.lo.s32 	%r995, %r653, %r641, %r995;
	mad.lo.s32 	%r994, %r654, %r641, %r994;
	mad.lo.s32 	%r993, %r655, %r641, %r993;
	mad.lo.s32 	%r992, %r656, %r641, %r992;
	mad.lo.s32 	%r979, %r653, %r642, %r979;
	mad.lo.s32 	%r978, %r654, %r642, %r978;
	mad.lo.s32 	%r977, %r655, %r642, %r977;
	mad.lo.s32 	%r976, %r656, %r642, %r976;
	mad.lo.s32 	%r963, %r653, %r643, %r963;
	mad.lo.s32 	%r962, %r654, %r643, %r962;
	mad.lo.s32 	%r961, %r655, %r643, %r961;
	mad.lo.s32 	%r960, %r656, %r643, %r960;
	mad.lo.s32 	%r1071, %r657, %r636, %r1071;
	mad.lo.s32 	%r1070, %r658, %r636, %r1070;
	mad.lo.s32 	%r1069, %r659, %r636, %r1069;
	mad.lo.s32 	%r1068, %r660, %r636, %r1068;
	mad.lo.s32 	%r1055, %r657, %r637, %r1055;
	mad.lo.s32 	%r1054, %r658, %r637, %r1054;
	mad.lo.s32 	%r1053, %r659, %r637, %r1053;
	mad.lo.s32 	%r1052, %r660, %r637, %r1052;
	mad.lo.s32 	%r1039, %r657, %r638, %r1039;
	mad.lo.s32 	%r1038, %r658, %r638, %r1038;
	mad.lo.s32 	%r1037, %r659, %r638, %r1037;
	mad.lo.s32 	%r1036, %r660, %r638, %r1036;
	mad.lo.s32 	%r1023, %r657, %r639, %r1023;
	mad.lo.s32 	%r1022, %r658, %r639, %r1022;
	mad.lo.s32 	%r1021, %r659, %r639, %r1021;
	mad.lo.s32 	%r1020, %r660, %r639, %r1020;
	mad.lo.s32 	%r1007, %r657, %r640, %r1007;
	mad.lo.s32 	%r1006, %r658, %r640, %r1006;
	mad.lo.s32 	%r1005, %r659, %r640, %r1005;
	mad.lo.s32 	%r1004, %r660, %r640, %r1004;
	mad.lo.s32 	%r991, %r657, %r641, %r991;
	mad.lo.s32 	%r990, %r658, %r641, %r990;
	mad.lo.s32 	%r989, %r659, %r641, %r989;
	mad.lo.s32 	%r988, %r660, %r641, %r988;
	mad.lo.s32 	%r975, %r657, %r642, %r975;
	mad.lo.s32 	%r974, %r658, %r642, %r974;
	mad.lo.s32 	%r973, %r659, %r642, %r973;
	mad.lo.s32 	%r972, %r660, %r642, %r972;
	mad.lo.s32 	%r959, %r657, %r643, %r959;
	mad.lo.s32 	%r958, %r658, %r643, %r958;
	mad.lo.s32 	%r957, %r659, %r643, %r957;
	mad.lo.s32 	%r956, %r660, %r643, %r956;
	mad.lo.s32 	%r1067, %r661, %r636, %r1067;
	mad.lo.s32 	%r1066, %r662, %r636, %r1066;
	mad.lo.s32 	%r1065, %r663, %r636, %r1065;
	mad.lo.s32 	%r1064, %r664, %r636, %r1064;
	mad.lo.s32 	%r1051, %r661, %r637, %r1051;
	mad.lo.s32 	%r1050, %r662, %r637, %r1050;
	mad.lo.s32 	%r1049, %r663, %r637, %r1049;
	mad.lo.s32 	%r1048, %r664, %r637, %r1048;
	mad.lo.s32 	%r1035, %r661, %r638, %r1035;
	mad.lo.s32 	%r1034, %r662, %r638, %r1034;
	mad.lo.s32 	%r1033, %r663, %r638, %r1033;
	mad.lo.s32 	%r1032, %r664, %r638, %r1032;
	mad.lo.s32 	%r1019, %r661, %r639, %r1019;
	mad.lo.s32 	%r1018, %r662, %r639, %r1018;
	mad.lo.s32 	%r1017, %r663, %r639, %r1017;
	mad.lo.s32 	%r1016, %r664, %r639, %r1016;
	mad.lo.s32 	%r1003, %r661, %r640, %r1003;
	mad.lo.s32 	%r1002, %r662, %r640, %r1002;
	mad.lo.s32 	%r1001, %r663, %r640, %r1001;
	mad.lo.s32 	%r1000, %r664, %r640, %r1000;
	mad.lo.s32 	%r987, %r661, %r641, %r987;
	mad.lo.s32 	%r986, %r662, %r641, %r986;
	mad.lo.s32 	%r985, %r663, %r641, %r985;
	mad.lo.s32 	%r984, %r664, %r641, %r984;
	mad.lo.s32 	%r971, %r661, %r642, %r971;
	mad.lo.s32 	%r970, %r662, %r642, %r970;
	mad.lo.s32 	%r969, %r663, %r642, %r969;
	mad.lo.s32 	%r968, %r664, %r642, %r968;
	mad.lo.s32 	%r955, %r661, %r643, %r955;
	mad.lo.s32 	%r954, %r662, %r643, %r954;
	mad.lo.s32 	%r953, %r663, %r643, %r953;
	mad.lo.s32 	%r952, %r664, %r643, %r952;
	add.s32 	%r951, %r951, 512;
	setp.ne.s32 	%p2, %r951, 16640;
	@%p2 bra 	$L__BB0_3;
	ld.param.u32 	%r692, [_Z10matrix_mulILi128ELi32ELi128ELi32ELi128ELi4ELi8ELi4ELi128EEvPiS0_S0_iii_param_5];
	ld.param.u32 	%r689, [_Z10matrix_mulILi128ELi32ELi128ELi32ELi128ELi4ELi8ELi4ELi128EEvPiS0_S0_iii_param_4];
	shl.b32 	%r665, %r692, 5;
	add.s64 	%rd82, %rd82, 128;
	mul.wide.s32 	%rd46, %r665, 4;
	add.s64 	%rd83, %rd83, %rd46;
	bar.sync 	0;
	add.s32 	%r822, %r822, 32;
	setp.lt.s32 	%p3, %r822, %r689;
	@%p3 bra 	$L__BB0_2;
$L__BB0_5:
	ld.param.u32 	%r693, [_Z10matrix_mulILi128ELi32ELi128ELi32ELi128ELi4ELi8ELi4ELi128EEvPiS0_S0_iii_param_5];
	ld.param.u64 	%rd81, [_Z10matrix_mulILi128ELi32ELi128ELi32ELi128ELi4ELi8ELi4ELi128EEvPiS0_S0_iii_param_2];
	mov.u32 	%r666, %ctaid.y;
	shl.b32 	%r667, %r666, 7;
	mov.u32 	%r668, %tid.x;
	and.b32  	%r669, %r668, 96;
	or.b32  	%r670, %r667, %r669;
	mov.u32 	%r671, %ctaid.x;
	shl.b32 	%r672, %r671, 7;
	mad.lo.s32 	%r673, %r693, %r670, %r672;
	cvt.s64.s32 	%rd47, %r673;
	cvta.to.global.u64 	%rd48, %rd81;
	shr.u32 	%r674, %r668, 3;
	and.b32  	%r675, %r674, 3;
	shl.b32 	%r676, %r668, 2;
	and.b32  	%r677, %r676, 28;
	mul.lo.s32 	%r678, %r675, %r693;
	shl.b32 	%r679, %r678, 3;
	add.s32 	%r680, %r679, %r677;
	cvt.s64.s32 	%rd49, %r680;
	add.s64 	%rd50, %rd47, %rd49;
	shl.b64 	%rd51, %rd50, 2;
	add.s64 	%rd52, %rd48, %rd51;
	st.global.v4.u32 	[%rd52], {%r1079, %r1078, %r1077, %r1076};
	add.s32 	%r681, %r680, %r693;
	cvt.s64.s32 	%rd53, %r681;
	add.s64 	%rd54, %rd47, %rd53;
	shl.b64 	%rd55, %rd54, 2;
	add.s64 	%rd56, %rd48, %rd55;
	st.global.v4.u32 	[%rd56], {%r1063, %r1062, %r1061, %r1060};
	add.s32 	%r682, %r681, %r693;
	cvt.s64.s32 	%rd57, %r682;
	add.s64 	%rd58, %rd47, %rd57;
	shl.b64 	%rd59, %rd58, 2;
	add.s64 	%rd60, %rd48, %rd59;
	st.global.v4.u32 	[%rd60], {%r1047, %r1046, %r1045, %r1044};
	add.s32 	%r683, %r682, %r693;
	cvt.s64.s32 	%rd61, %r683;
	add.s64 	%rd62, %rd47, %rd61;
	shl.b64 	%rd63, %rd62, 2;
	add.s64 	%rd64, %rd48, %rd63;
	st.global.v4.u32 	[%rd64], {%r1031, %r1030, %r1029, %r1028};
	add.s32 	%r684, %r683, %r693;
	cvt.s64.s32 	%rd65, %r684;
	add.s64 	%rd66, %rd47, %rd65;
	shl.b64 	%rd67, %rd66, 2;
	add.s64 	%rd68, %rd48, %rd67;
	st.global.v4.u32 	[%rd68], {%r1015, %r1014, %r1013, %r1012};
	add.s32 	%r685, %r684, %r693;
	cvt.s64.s32 	%rd69, %r685;
	add.s64 	%rd70, %rd47, %rd69;
	shl.b64 	%rd71, %rd70, 2;
	add.s64 	%rd72, %rd48, %rd71;
	st.global.v4.u32 	[%rd72], {%r999, %r998, %r997, %r996};
	add.s32 	%r686, %r685, %r693;
	cvt.s64.s32 	%rd73, %r686;
	add.s64 	%rd74, %rd47, %rd73;
	shl.b64 	%rd75, %rd74, 2;
	add.s64 	%rd76, %rd48, %rd75;
	st.global.v4.u32 	[%rd76], {%r983, %r982, %r981, %r980};
	add.s32 	%r687, %r686, %r693;
	cvt.s64.s32 	%rd77, %r687;
	add.s64 	%rd78, %rd47, %rd77;
	shl.b64 	%rd79, %rd78, 2;
	add.s64 	%rd80, %rd48, %rd79;
	st.global.v4.u32 	[%rd80], {%r967, %r966, %r965, %r964};
	st.global.v4.u32 	[%rd52+128], {%r1075, %r1074, %r1073, %r1072};
	st.global.v4.u32 	[%rd56+128], {%r1059, %r1058, %r1057, %r1056};
	st.global.v4.u32 	[%rd60+128], {%r1043, %r1042, %r1041, %r1040};
	st.global.v4.u32 	[%rd64+128], {%r1027, %r1026, %r1025, %r1024};
	st.global.v4.u32 	[%rd68+128], {%r1011, %r1010, %r1009, %r1008};
	st.global.v4.u32 	[%rd72+128], {%r995, %r994, %r993, %r992};
	st.global.v4.u32 	[%rd76+128], {%r979, %r978, %r977, %r976};
	st.global.v4.u32 	[%rd80+128], {%r963, %r962, %r961, %r960};
	st.global.v4.u32 	[%rd52+256], {%r1071, %r1070, %r1069, %r1068};
	st.global.v4.u32 	[%rd56+256], {%r1055, %r1054, %r1053, %r1052};
	st.global.v4.u32 	[%rd60+256], {%r1039, %r1038, %r1037, %r1036};
	st.global.v4.u32 	[%rd64+256], {%r1023, %r1022, %r1021, %r1020};
	st.global.v4.u32 	[%rd68+256], {%r1007, %r1006, %r1005, %r1004};
	st.global.v4.u32 	[%rd72+256], {%r991, %r990, %r989, %r988};
	st.global.v4.u32 	[%rd76+256], {%r975, %r974, %r973, %r972};
	st.global.v4.u32 	[%rd80+256], {%r959, %r958, %r957, %r956};
	st.global.v4.u32 	[%rd52+384], {%r1067, %r1066, %r1065, %r1064};
	st.global.v4.u32 	[%rd56+384], {%r1051, %r1050, %r1049, %r1048};
	st.global.v4.u32 	[%rd60+384], {%r1035, %r1034, %r1033, %r1032};
	st.global.v4.u32 	[%rd64+384], {%r1019, %r1018, %r1017, %r1016};
	st.global.v4.u32 	[%rd68+384], {%r1003, %r1002, %r1001, %r1000};
	st.global.v4.u32 	[%rd72+384], {%r987, %r986, %r985, %r984};
	st.global.v4.u32 	[%rd76+384], {%r971, %r970, %r969, %r968};
	st.global.v4.u32 	[%rd80+384], {%r955, %r954, %r953, %r952};
	ret;

}


// ===== COMPILED SASS (sm_100) =====

	.target	sm_100

	.elftype	@"ET_EXEC"


//--------------------- .note.nv.tkinfo           --------------------------
	.section	.note.nv.tkinfo,"",@"SHT_NOTE"
	.sectionflags	@"SHF_NOTE_NV_TKINFO"
	.tkinfo
        /*0018*/ 	.word	0x00000002
        /*0030*/ 	.string	""
        /*0030*/ 	.string	"ptxas"
        /*0030*/ 	.string	"Cuda compilation tools, release 13.0, V13.0.88"
        /*0030*/ 	.string	"Build cuda_13.0.r13.0/compiler.36424714_0"
        /*0030*/ 	.string	"-arch sm_100 -m 64 "



//--------------------- .note.nv.cuinfo           --------------------------
	.section	.note.nv.cuinfo,"",@"SHT_NOTE"
	.sectionflags	@"SHF_NOTE_NV_CUINFO"
        /*0018*/ 	.short	0x0002
        /*001a*/ 	.short	0x0064
        /*001c*/ 	.short	0x0082
	.zero		2


//--------------------- .nv.info                  --------------------------
	.section	.nv.info,"",@"SHT_CUDA_INFO"
	.align	4


	//----- nvinfo : EIATTR_REGCOUNT
	.align		4
        /*0000*/ 	.byte	0x04, 0x2f
        /*0002*/ 	.short	(.L_1 - .L_0)
	.align		4
.L_0:
        /*0004*/ 	.word	index@(_Z10matrix_mulILi128ELi32ELi128ELi32ELi128ELi4ELi8ELi4ELi128EEvPiS0_S0_iii)
        /*0008*/ 	.word	0x000000a4


	//----- nvinfo : EIATTR_FRAME_SIZE
	.align		4
.L_1:
        /*000c*/ 	.byte	0x04, 0x11
        /*000e*/ 	.short	(.L_3 - .L_2)
	.align		4
.L_2:
        /*0010*/ 	.word	index@(_Z10matrix_mulILi128ELi32ELi128ELi32ELi128ELi4ELi8ELi4ELi128EEvPiS0_S0_iii)
        /*0014*/ 	.word	0x00000000


	//----- nvinfo : EIATTR_MIN_STACK_SIZE
	.align		4
.L_3:
        /*0018*/ 	.byte	0x04, 0x12
        /*001a*/ 	.short	(.L_5 - .L_4)
	.align		4
.L_4:
        /*001c*/ 	.word	index@(_Z10matrix_mulILi128ELi32ELi128ELi32ELi128ELi4ELi8ELi4ELi128EEvPiS0_S0_iii)
        /*0020*/ 	.word	0x00000000
.L_5:


//--------------------- .nv.compat                --------------------------
	.section	.nv.compat,"",@"SHT_CUDA_COMPAT_INFO"
	.align	4
        /*0000*/ 	.byte	0x02, 0x09, 0x00, 0x00, 0x02, 0x02, 0x01, 0x00, 0x02, 0x05, 0x05, 0x00, 0x03, 0x07, 0x01, 0x01
        /*0010*/ 	.byte	0x02, 0x03, 0x00, 0x00, 0x02, 0x06, 0x01, 0x00, 0x04, 0x0b, 0x08, 0x00, 0x09, 0x00, 0x00, 0x00
        /*0020*/ 	.byte	0x00, 0x00, 0x00, 0x00


//--------------------- .nv.info._Z10matrix_mulILi128ELi32ELi128ELi32ELi128ELi4ELi8ELi4ELi128EEvPiS0_S0_iii --------------------------
	.section	.nv.info._Z10matrix_mulILi128ELi32ELi128ELi32ELi128ELi4ELi8ELi4ELi128EEvPiS0_S0_iii,"",@"SHT_CUDA_INFO"
	.sectionflags	@""
	.align	4


	//----- nvinfo : EIATTR_CUDA_API_VERSION
	.align		4
        /*0000*/ 	.byte	0x04, 0x37
        /*0002*/ 	.short	(.L_7 - .L_6)
.L_6:
        /*0004*/ 	.word	0x00000082


	//----- nvinfo : EIATTR_KPARAM_INFO
	.align		4
.L_7:
        /*0008*/ 	.byte	0x04, 0x17
        /*000a*/ 	.short	(.L_9 - .L_8)
.L_8:
        /*000c*/ 	.word	0x00000000
        /*0010*/ 	.short	0x0005
        /*0012*/ 	.short	0x0020
        /*0014*/ 	.byte	0x00, 0xf0, 0x11, 0x00


	//----- nvinfo : EIATTR_KPARAM_INFO
	.align		4
.L_9:
        /*0018*/ 	.byte	0x04, 0x17
        /*001a*/ 	.short	(.L_11 - .L_10)
.L_10:
        /*001c*/ 	.word	0x00000000
        /*0020*/ 	.short	0x0004
        /*0022*/ 	.short	0x001c
        /*0024*/ 	.byte	0x00, 0xf0, 0x11, 0x00


	//----- nvinfo : EIATTR_KPARAM_INFO
	.align		4
.L_11:
        /*0028*/ 	.byte	0x04, 0x17
        /*002a*/ 	.short	(.L_13 - .L_12)
.L_12:
        /*002c*/ 	.word	0x00000000
        /*0030*/ 	.short	0x0003
        /*0032*/ 	.short	0x0018
        /*0034*/ 	.byte	0x00, 0xf0, 0x11, 0x00


	//----- nvinfo : EIATTR_KPARAM_INFO
	.align		4
.L_13:
        /*0038*/ 	.byte	0x04, 0x17
        /*003a*/ 	.short	(.L_15 - .L_14)
.L_14:
        /*003c*/ 	.word	0x00000000
        /*0040*/ 	.short	0x0002
        /*0042*/ 	.short	0x0010
        /*0044*/ 	.byte	0x00, 0xf5, 0x21, 0x00


	//----- nvinfo : EIATTR_KPARAM_INFO
	.align		4
.L_15:
        /*0048*/ 	.byte	0x04, 0x17
        /*004a*/ 	.short	(.L_17 - .L_16)
.L_16:
        /*004c*/ 	.word	0x00000000
        /*0050*/ 	.short	0x0001
        /*0052*/ 	.short	0x0008
        /*0054*/ 	.byte	0x00, 0xf5, 0x21, 0x00


	//----- nvinfo : EIATTR_KPARAM_INFO
	.align		4
.L_17:
        /*0058*/ 	.byte	0x04, 0x17
        /*005a*/ 	.short	(.L_19 - .L_18)
.L_18:
        /*005c*/ 	.word	0x00000000
        /*0060*/ 	.short	0x0000
        /*0062*/ 	.short	0x0000
        /*0064*/ 	.byte	0x00, 0xf5, 0x21, 0x00


	//----- nvinfo : EIATTR_SPARSE_MMA_MASK
	.align		4
.L_19:
        /*0068*/ 	.byte	0x03, 0x50
        /*006a*/ 	.short	0x0000


	//----- nvinfo : EIATTR_MAXREG_COUNT
	.align		4
        /*006c*/ 	.byte	0x03, 0x1b
        /*006e*/ 	.short	0x00ff


	//----- nvinfo : EIATTR_NUM_BARRIERS
	.align		4
        /*0070*/ 	.byte	0x02, 0x4c
        /*0072*/ 	.byte	0x01
	.zero		1


	//----- nvinfo : EIATTR_MERCURY_ISA_VERSION
	.align		4
        /*0074*/ 	.byte	0x03, 0x5f
        /*0076*/ 	.short	0x0101


	//----- nvinfo : EIATTR_VRC_CTA_INIT_COUNT
	.align		4
        /*0078*/ 	.byte	0x02, 0x4a
	.zero		1
	.zero		1


	//----- nvinfo : EIATTR_EXIT_INSTR_OFFSETS
	.align		4
        /*007c*/ 	.byte	0x04, 0x1c
        /*007e*/ 	.short	(.L_21 - .L_20)


	//   ....[0]....
.L_20:
        /*0080*/ 	.word	0x00001c80


	//----- nvinfo : EIATTR_MAX_THREADS
	.align		4
.L_21:
        /*0084*/ 	.byte	0x04, 0x05
        /*0086*/ 	.short	(.L_23 - .L_22)
.L_22:
        /*0088*/ 	.word	0x00000080
        /*008c*/ 	.word	0x00000001
        /*0090*/ 	.word	0x00000001


	//----- nvinfo : EIATTR_CBANK_PARAM_SIZE
	.align		4
.L_23:
        /*0094*/ 	.byte	0x03, 0x19
        /*0096*/ 	.short	0x0024


	//----- nvinfo : EIATTR_PARAM_CBANK
	.align		4
        /*0098*/ 	.byte	0x04, 0x0a
        /*009a*/ 	.short	(.L_25 - .L_24)
	.align		4
.L_24:
        /*009c*/ 	.word	index@(.nv.constant0._Z10matrix_mulILi128ELi32ELi128ELi32ELi128ELi4ELi8ELi4ELi128EEvPiS0_S0_iii)
        /*00a0*/ 	.short	0x0380
        /*00a2*/ 	.short	0x0024


	//----- nvinfo : EIATTR_SW_WAR
	.align		4
.L_25:
        /*00a4*/ 	.byte	0x04, 0x36
        /*00a6*/ 	.short	(.L_27 - .L_26)
.L_26:
        /*00a8*/ 	.word	0x00000008
.L_27:


//--------------------- .nv.callgraph             --------------------------
	.section	.nv.callgraph,"",@"SHT_CUDA_CALLGRAPH"
	.align	4
	.sectionentsize	8
	.align		4
        /*0000*/ 	.word	0x00000000
	.align		4
        /*0004*/ 	.word	0xffffffff
	.align		4
        /*0008*/ 	.word	0x00000000
	.align		4
        /*000c*/ 	.word	0xfffffffe
	.align		4
        /*0010*/ 	.word	0x00000000
	.align		4
        /*0014*/ 	.word	0xfffffffd
	.align		4
        /*0018*/ 	.word	0x00000000
	.align		4
        /*001c*/ 	.word	0xfffffffc


//--------------------- .text._Z10matrix_mulILi128ELi32ELi128ELi32ELi128ELi4ELi8ELi4ELi128EEvPiS0_S0_iii --------------------------
	.section	.text._Z10matrix_mulILi128ELi32ELi128ELi32ELi128ELi4ELi8ELi4ELi128EEvPiS0_S0_iii,"ax",@progbits
	.align	128
        .global         _Z10matrix_mulILi128ELi32ELi128ELi32ELi128ELi4ELi8ELi4ELi128EEvPiS0_S0_iii
        .type           _Z10matrix_mulILi128ELi32ELi128ELi32ELi128ELi4ELi8ELi4ELi128EEvPiS0_S0_iii,@function
        .size           _Z10matrix_mulILi128ELi32ELi128ELi32ELi128ELi4ELi8ELi4ELi128EEvPiS0_S0_iii,(.L_x_4 - _Z10matrix_mulILi128ELi32ELi128ELi32ELi128ELi4ELi8ELi4ELi128EEvPiS0_S0_iii)
        .other          _Z10matrix_mulILi128ELi32ELi128ELi32ELi128ELi4ELi8ELi4ELi128EEvPiS0_S0_iii,@"STO_CUDA_ENTRY STV_DEFAULT"
_Z10matrix_mulILi128ELi32ELi128ELi32ELi128ELi4ELi8ELi4ELi128EEvPiS0_S0_iii:
.text._Z10matrix_mulILi128ELi32ELi128ELi32ELi128ELi4ELi8ELi4ELi128EEvPiS0_S0_iii:
[----:B------:R-:W-:Y:S08]  /*0000*/  LDC R1, c[0x0][0x37c] ;  /* 0x0000df00ff017b82 */ /* 0x000ff00000000800 */
[----:B------:R-:W0:Y:S01]  /*0010*/  S2UR UR8, SR_CTAID.Y ;  /* 0x00000000000879c3 */ /* 0x000e220000002600 */
[----:B------:R-:W1:Y:S01]  /*0020*/  LDCU UR10, c[0x0][0x39c] ;  /* 0x00007380ff0a77ac */ /* 0x000e620008000800 */
[----:B------:R-:W2:Y:S01]  /*0030*/  S2R R2, SR_TID.X ;  /* 0x0000000000027919 */ /* 0x000ea20000002100 */
[----:B------:R-:W-:-:S02]  /*0040*/  CS2R R6, SRZ ;  /* 0x0000000000067805 */ /* 0x000fc4000001ff00 */
[----:B------:R-:W-:Y:S01]  /*0050*/  CS2R R4, SRZ ;  /* 0x0000000000047805 */ /* 0x000fe2000001ff00 */
[----:B------:R-:W3:Y:S01]  /*0060*/  LDCU.128 UR4, c[0x0][0x380] ;  /* 0x00007000ff0477ac */ /* 0x000ee20008000c00 */
[----:B------:R-:W-:Y:S02]  /*0070*/  CS2R R10, SRZ ;  /* 0x00000000000a7805 */ /* 0x000fe4000001ff00 */
[----:B------:R-:W-:Y:S01]  /*0080*/  CS2R R8, SRZ ;  /* 0x0000000000087805 */ /* 0x000fe2000001ff00 */
[----:B------:R-:W4:Y:S01]  /*0090*/  S2UR UR9, SR_CTAID.X ;  /* 0x00000000000979c3 */ /* 0x000f220000002500 */
[----:B------:R-:W-:Y:S02]  /*00a0*/  CS2R R14, SRZ ;  /* 0x00000000000e7805 */ /* 0x000fe4000001ff00 */
[----:B------:R-:W-:Y:S02]  /*00b0*/  CS2R R12, SRZ ;  /* 0x00000000000c7805 */ /* 0x000fe4000001ff00 */
[----:B------:R-:W-:-:S02]  /*00c0*/  CS2R R18, SRZ ;  /* 0x0000000000127805 */ /* 0x000fc4000001ff00 */
[----:B------:R-:W-:Y:S02]  /*00d0*/  CS2R R16, SRZ ;  /* 0x0000000000107805 */ /* 0x000fe4000001ff00 */
[----:B------:R-:W-:Y:S02]  /*00e0*/  CS2R R22, SRZ ;  /* 0x0000000000167805 */ /* 0x000fe4000001ff00 */
[----:B------:R-:W-:Y:S02]  /*00f0*/  CS2R R20, SRZ ;  /* 0x0000000000147805 */ /* 0x000fe4000001ff00 */
[----:B------:R-:W-:Y:S02]  /*0100*/  CS2R R26, SRZ ;  /* 0x00000000001a7805 */ /* 0x000fe4000001ff00 */
[----:B------:R-:W-:Y:S02]  /*0110*/  CS2R R24, SRZ ;  /* 0x0000000000187805 */ /* 0x000fe4000001ff00 */
[----:B------:R-:W-:-:S02]  /*0120*/  CS2R R30, SRZ ;  /* 0x00000000001e7805 */ /* 0x000fc4000001ff00 */
[----:B------:R-:W-:Y:S01]  /*0130*/  CS2R R28, SRZ ;  /* 0x00000000001c7805 */ /* 0x000fe2000001ff00 */
[----:B-1----:R-:W-:Y:S01]  /*0140*/  UISETP.GE.AND UP0, UPT, UR10, 0x1, UPT ;  /* 0x000000010a00788c */ /* 0x002fe2000bf06270 */
[----:B------:R-:W-:Y:S02]  /*0150*/  CS2R R34, SRZ ;  /* 0x0000000000227805 */ /* 0x000fe4000001ff00 */
[----:B------:R-:W-:Y:S02]  /*0160*/  CS2R R32, SRZ ;  /* 0x0000000000207805 */ /* 0x000fe4000001ff00 */
[----:B------:R-:W-:Y:S02]  /*0170*/  CS2R R38, SRZ ;  /* 0x0000000000267805 */ /* 0x000fe4000001ff00 */
[----:B------:R-:W-:Y:S01]  /*0180*/  CS2R R36, SRZ ;  /* 0x0000000000247805 */ /* 0x000fe2000001ff00 */
[----:B0-----:R-:W-:Y:S01]  /*0190*/  UIMAD UR8, UR8, UR10, URZ ;  /* 0x0000000a080872a4 */ /* 0x001fe2000f8e02ff */
[----:B------:R-:W-:-:S02]  /*01a0*/  CS2R R42, SRZ ;  /* 0x00000000002a7805 */ /* 0x000fc4000001ff00 */
[----:B------:R-:W-:Y:S02]  /*01b0*/  CS2R R40, SRZ ;  /* 0x0000000000287805 */ /* 0x000fe4000001ff00 */
[----:B------:R-:W-:Y:S01]  /*01c0*/  CS2R R46, SRZ ;  /* 0x00000000002e7805 */ /* 0x000fe2000001ff00 */
[----:B------:R-:W-:Y:S01]  /*01d0*/  USHF.L.U32 UR8, UR8, 0x7, URZ ;  /* 0x0000000708087899 */ /* 0x000fe200080006ff */
[----:B------:R-:W-:Y:S02]  /*01e0*/  CS2R R44, SRZ ;  /* 0x00000000002c7805 */ /* 0x000fe4000001ff00 */
[----:B------:R-:W-:Y:S02]  /*01f0*/  CS2R R50, SRZ ;  /* 0x0000000000327805 */ /* 0x000fe4000001ff00 */
[----:B------:R-:W-:Y:S01]  /*0200*/  CS2R R48, SRZ ;  /* 0x0000000000307805 */ /* 0x000fe2000001ff00 */
[----:B----4-:R-:W-:Y:S01]  /*0210*/  USHF.L.U32 UR9, UR9, 0x7, URZ ;  /* 0x0000000709097899 */ /* 0x010fe200080006ff */
[----:B------:R-:W-:-:S02]  /*0220*/  CS2R R54, SRZ ;  /* 0x0000000000367805 */ /* 0x000fc4000001ff00 */
[----:B------:R-:W-:Y:S02]  /*0230*/  CS2R R52, SRZ ;  /* 0x0000000000347805 */ /* 0x000fe4000001ff00 */
[----:B------:R-:W-:Y:S02]  /*0240*/  CS2R R58, SRZ ;  /* 0x00000000003a7805 */ /* 0x000fe4000001ff00 */
[----:B------:R-:W-:Y:S02]  /*0250*/  CS2R R56, SRZ ;  /* 0x0000000000387805 */ /* 0x000fe4000001ff00 */
        /* <DEDUP_REMOVED lines=35> */
[----:B------:R-:W-:Y:S01]  /*0490*/  CS2R R128, SRZ ;  /* 0x0000000000807805 */ /* 0x000fe2000001ff00 */
[----:B------:R-:W0:Y:S01]  /*04a0*/  LDCU.64 UR14, c[0x0][0x358] ;  /* 0x00006b00ff0e77ac */ /* 0x000e220008000a00 */
[----:B---3--:R-:W-:Y:S02]  /*04b0*/  UIMAD.WIDE.U32 UR6, UR9, 0x4, UR6 ;  /* 0x00000004090678a5 */ /* 0x008fe4000f8e0006 */
[----:B------:R-:W-:Y:S01]  /*04c0*/  UIMAD.WIDE UR4, UR8, 0x4, UR4 ;  /* 0x00000004080478a5 */ /* 0x000fe2000f8e0204 */
[----:B--2---:R-:W-:Y:S11]  /*04d0*/  BRA.U !UP0, `(.L_x_0) ;  /* 0x0000001108907547 */ /* 0x004ff6000b800000 */
[----:B------:R-:W1:Y:S01]  /*04e0*/  LDCU UR10, c[0x0][0x3a0] ;  /* 0x00007400ff0a77ac */ /* 0x000e620008000800 */
[----:B------:R-:W-:Y:S01]  /*04f0*/  SHF.L.U32 R0, R2, 0x2, RZ ;  /* 0x0000000202007819 */ /* 0x000fe200000006ff */
[----:B------:R-:W-:Y:S01]  /*0500*/  HFMA2 R7, -RZ, RZ, 0, 0 ;  /* 0x00000000ff077431 */ /* 0x000fe200000001ff */
[----:B------:R-:W-:Y:S01]  /*0510*/  SHF.R.U32.HI R3, RZ, 0x5, R2 ;  /* 0x00000005ff037819 */ /* 0x000fe20000011602 */
[----:B------:R-:W-:Y:S01]  /*0520*/  UMOV UR8, UR4 ;  /* 0x0000000400087c82 */ /* 0x000fe20008000000 */
[----:B------:R-:W-:Y:S01]  /*0530*/  LOP3.LUT R0, R0, 0x7c, RZ, 0xc0, !PT ;  /* 0x0000007c00007812 */ /* 0x000fe200078ec0ff */
[----:B------:R-:W-:Y:S01]  /*0540*/  UMOV UR9, UR5 ;  /* 0x0000000500097c82 */ /* 0x000fe20008000000 */
[----:B------:R-:W-:-:S03]  /*0550*/  UMOV UR4, URZ ;  /* 0x000000ff00047c82 */ /* 0x000fc60008000000 */
[----:B-1----:R-:W-:-:S07]  /*0560*/  IMAD R3, R3, UR10, R0 ;  /* 0x0000000a03037c24 */ /* 0x002fce000f8e0200 */
.L_x_2:
[----:B------:R-:W1:Y:S01]  /*0570*/  LDCU UR13, c[0x0][0x39c] ;  /* 0x00007380ff0d77ac */ /* 0x000e620008000800 */
[----:B------:R-:W-:Y:S01]  /*0580*/  SHF.L.U32 R0, R2, 0x2, RZ ;  /* 0x0000000202007819 */ /* 0x000fe200000006ff */
[----:B------:R-:W-:Y:S01]  /*0590*/  IMAD.MOV.U32 R137, RZ, RZ, 0x4 ;  /* 0x00000004ff897424 */ /* 0x000fe200078e00ff */
[----:B------:R-:W-:Y:S01]  /*05a0*/  SHF.R.U32.HI R141, RZ, 0x3, R2 ;  /* 0x00000003ff8d7819 */ /* 0x000fe20000011602 */
[----:B------:R-:W2:Y:S01]  /*05b0*/  S2UR UR10, SR_CgaCtaId ;  /* 0x00000000000a79c3 */ /* 0x000ea20000008800 */
[----:B------:R-:W-:Y:S01]  /*05c0*/  LOP3.LUT R140, R0, 0x1c, RZ, 0xc0, !PT ;  /* 0x0000001c008c7812 */ /* 0x000fe200078ec0ff */
[----:B------:R-:W3:Y:S04]  /*05d0*/  LDCU UR11, c[0x0][0x3a0] ;  /* 0x00007400ff0b77ac */ /* 0x000ee80008000800 */
[----:B-1----:R-:W-:Y:S01]  /*05e0*/  IMAD R140, R141, UR13, R140 ;  /* 0x0000000d8d8c7c24 */ /* 0x002fe2000f8e028c */
[----:B------:R-:W-:-:S02]  /*05f0*/  MOV R135, UR13 ;  /* 0x0000000d00877c02 */ /* 0x000fc40008000f00 */
[----:B------:R-:W-:Y:S02]  /*0600*/  MOV R133, UR13 ;  /* 0x0000000d00857c02 */ /* 0x000fe40008000f00 */
[-C--:B------:R-:W-:Y:S02]  /*0610*/  LEA R132, R135, R140.reuse, 0x4 ;  /* 0x0000008c87847211 */ /* 0x080fe400078e20ff */
[----:B------:R-:W-:Y:S02]  /*0620*/  MOV R135, 0x4 ;  /* 0x0000000400877802 */ /* 0x000fe40000000f00 */
[----:B------:R-:W-:Y:S01]  /*0630*/  LEA R142, R133, R140, 0x5 ;  /* 0x0000008c858e7211 */ /* 0x000fe200078e28ff */
[----:B------:R-:W-:-:S04]  /*0640*/  IMAD.WIDE.U32 R132, R132, R137, UR8 ;  /* 0x0000000884847e25 */ /* 0x000fc8000f8e0089 */
[----:B------:R-:W-:Y:S02]  /*0650*/  IMAD.WIDE.U32 R136, R142, R135, UR8 ;  /* 0x000000088e887e25 */ /* 0x000fe4000f8e0087 */
[----:B0-----:R-:W4:Y:S04]  /*0660*/  LDG.E.128 R132, desc[UR14][R132.64] ;  /* 0x0000000e84847981 */ /* 0x001f28000c1e1d00 */
[----:B------:R-:W5:Y:S01]  /*0670*/  LDG.E.128 R136, desc[UR14][R136.64] ;  /* 0x0000000e88887981 */ /* 0x000f62000c1e1d00 */
[----:B------:R-:W-:Y:S01]  /*0680*/  UMOV UR5, 0x400 ;  /* 0x0000040000057882 */ /* 0x000fe20000000000 */
[----:B------:R-:W-:Y:S01]  /*0690*/  IMAD.SHL.U32 R144, R2, 0x800, RZ ;  /* 0x0000080002907824 */ /* 0x000fe200078e00ff */
[----:B------:R-:W-:Y:S01]  /*06a0*/  SHF.L.U32 R161, R141, 0x2, RZ ;  /* 0x000000028da17819 */ /* 0x000fe200000006ff */
[----:B--2---:R-:W-:Y:S01]  /*06b0*/  ULEA UR12, UR10, UR5, 0x18 ;  /* 0x000000050a0c7291 */ /* 0x004fe2000f8ec0ff */
[----:B------:R-:W-:Y:S01]  /*06c0*/  MOV R141, UR13 ;  /* 0x0000000d008d7c02 */ /* 0x000fe20008000f00 */
[----:B------:R-:W-:Y:S01]  /*06d0*/  IMAD.U32 R153, RZ, RZ, UR13 ;  /* 0x0000000dff997e24 */ /* 0x000fe2000f8e00ff */
[----:B------:R-:W-:Y:S01]  /*06e0*/  LOP3.LUT R161, R161, 0x3800, R144, 0xf8, !PT ;  /* 0x00003800a1a17812 */ /* 0x000fe200078ef890 */
[----:B------:R-:W-:Y:S01]  /*06f0*/  IMAD.MOV.U32 R149, RZ, RZ, 0x4 ;  /* 0x00000004ff957424 */ /* 0x000fe200078e00ff */
[----:B------:R-:W-:Y:S01]  /*0700*/  LEA R144, R141, R140, 0x6 ;  /* 0x0000008c8d907211 */ /* 0x000fe200078e30ff */
[----:B------:R-:W-:Y:S01]  /*0710*/  IMAD.MOV.U32 R151, RZ, RZ, 0x4 ;  /* 0x00000004ff977424 */ /* 0x000fe200078e00ff */
[----:B------:R-:W-:-:S02]  /*0720*/  MOV R143, 0x4 ;  /* 0x00000004008f7802 */ /* 0x000fc40000000f00 */
[----:B------:R-:W-:Y:S02]  /*0730*/  LEA R142, R141, R142, 0x4 ;  /* 0x0000008e8d8e7211 */ /* 0x000fe400078e20ff */
[----:B------:R-:W-:Y:S01]  /*0740*/  MOV R145, 0x4 ;  /* 0x0000000400917802 */ /* 0x000fe20000000f00 */
[----:B------:R-:W-:Y:S01]  /*0750*/  IMAD.WIDE.U32 R140, R140, R143, UR8 ;  /* 0x000000088c8c7e25 */ /* 0x000fe2000f8e008f */
[----:B---3--:R-:W-:Y:S02]  /*0760*/  MOV R154, UR11 ;  /* 0x0000000b009a7c02 */ /* 0x008fe40008000f00 */
[----:B------:R-:W-:Y:S02]  /*0770*/  MOV R147, 0x4 ;  /* 0x0000000400937802 */ /* 0x000fe40000000f00 */
[----:B------:R-:W-:Y:S02]  /*0780*/  MOV R152, 0x4 ;  /* 0x0000000400987802 */ /* 0x000fe40000000f00 */
[----:B------:R-:W-:-:S02]  /*0790*/  LEA R154, R154, R3, 0x2 ;  /* 0x000000039a9a7211 */ /* 0x000fc400078e10ff */
[----:B------:R-:W-:-:S05]  /*07a0*/  MOV R157, 0x4 ;  /* 0x00000004009d7802 */ /* 0x000fca0000000f00 */
[----:B------:R-:W-:-:S06]  /*07b0*/  IMAD.WIDE R156, R154, R157, UR6 ;  /* 0x000000069a9c7e25 */ /* 0x000fcc000f8e029d */
[----:B------:R-:W2:Y:S04]  /*07c0*/  LDG.E.128 R156, desc[UR14][R156.64] ;  /* 0x0000000e9c9c7981 */ /* 0x000ea8000c1e1d00 */
[----:B----4-:R0:W-:Y:S04]  /*07d0*/  STS [R161+UR12+0x240], R133 ;  /* 0x00024085a1007988 */ /* 0x0101e8000800080c */
[----:B-----5:R1:W-:Y:S04]  /*07e0*/  STS [R161+UR12+0x680], R139 ;  /* 0x0006808ba1007988 */ /* 0x0203e8000800080c */
[----:B------:R3:W-:Y:S01]  /*07f0*/  STS [R161+UR12+0x80], R136 ;  /* 0x00008088a1007988 */ /* 0x0007e2000800080c */
[----:B0-----:R-:W-:-:S03]  /*0800*/  MOV R133, UR13 ;  /* 0x0000000d00857c02 */ /* 0x001fc60008000f00 */
[----:B------:R0:W-:Y:S01]  /*0810*/  STS [R161+UR12+0x40], R132 ;  /* 0x00004084a1007988 */ /* 0x0001e2000800080c */
[----:B-1----:R-:W-:-:S03]  /*0820*/  MOV R139, UR13 ;  /* 0x0000000d008b7c02 */ /* 0x002fc60008000f00 */
[----:B------:R1:W-:Y:S01]  /*0830*/  STS [R161+UR12+0x280], R137 ;  /* 0x00028089a1007988 */ /* 0x0003e2000800080c */
[-C--:B------:R-:W-:Y:S02]  /*0840*/  LEA R148, R139, R144.reuse, 0x5 ;  /* 0x000000908b947211 */ /* 0x080fe400078e28ff */
[----:B---3--:R-:W-:Y:S01]  /*0850*/  LEA R136, R133, R144, 0x4 ;  /* 0x0000009085887211 */ /* 0x008fe200078e20ff */
[----:B------:R-:W-:Y:S01]  /*0860*/  STS [R161+UR12+0x440], R134 ;  /* 0x00044086a1007988 */ /* 0x000fe2000800080c */
[----:B------:R-:W-:Y:S01]  /*0870*/  LEA R153, R153, R148, 0x4 ;  /* 0x0000009499997211 */ /* 0x000fe200078e20ff */
[----:B0-----:R-:W-:Y:S02]  /*0880*/  IMAD.WIDE.U32 R132, R142, R145, UR8 ;  /* 0x000000088e847e25 */ /* 0x001fe4000f8e0091 */
[----:B------:R-:W3:Y:S02]  /*0890*/  LDG.E.128 R140, desc[UR14][R140.64] ;  /* 0x0000000e8c8c7981 */ /* 0x000ee4000c1e1d00 */
[----:B-1----:R-:W-:-:S02]  /*08a0*/  IMAD.WIDE.U32 R136, R136, R149, UR8 ;  /* 0x0000000888887e25 */ /* 0x002fc4000f8e0095 */
[----:B------:R0:W-:Y:S02]  /*08b0*/  STS [R161+UR12+0x640], R135 ;  /* 0x00064087a1007988 */ /* 0x0001e4000800080c */
[----:B------:R-:W-:Y:S02]  /*08c0*/  IMAD.WIDE.U32 R144, R144, R147, UR8 ;  /* 0x0000000890907e25 */ /* 0x000fe4000f8e0093 */
[----:B------:R1:W-:Y:S02]  /*08d0*/  STS [R161+UR12+0x480], R138 ;  /* 0x0004808aa1007988 */ /* 0x0003e4000800080c */
[----:B------:R-:W-:Y:S02]  /*08e0*/  IMAD.WIDE.U32 R148, R148, R151, UR8 ;  /* 0x0000000894947e25 */ /* 0x000fe4000f8e0097 */
[----:B------:R-:W4:Y:S02]  /*08f0*/  LDG.E.128 R144, desc[UR14][R144.64] ;  /* 0x0000000e90907981 */ /* 0x000f24000c1e1d00 */
[----:B------:R-:W-:-:S02]  /*0900*/  IMAD.WIDE.U32 R152, R153, R152, UR8 ;  /* 0x0000000899987e25 */ /* 0x000fc4000f8e0098 */
[----:B0-----:R-:W5:Y:S04]  /*0910*/  LDG.E.128 R132, desc[UR14][R132.64] ;  /* 0x0000000e84847981 */ /* 0x001f68000c1e1d00 */
[----:B-1----:R-:W2:Y:S04]  /*0920*/  LDG.E.128 R136, desc[UR14][R136.64] ;  /* 0x0000000e88887981 */ /* 0x002ea8000c1e1d00 */
[----:B------:R-:W4:Y:S04]  /*0930*/  LDG.E.128 R148, desc[UR14][R148.64] ;  /* 0x0000000e94947981 */ /* 0x000f28000c1e1d00 */
[----:B------:R-:W4:Y:S01]  /*0940*/  LDG.E.128 R152, desc[UR14][R152.64] ;  /* 0x0000000e98987981 */ /* 0x000f22000c1e1d00 */
[----:B------:R-:W-:-:S04]  /*0950*/  UIADD3 UR5, UPT, UPT, UR5, 0x4000, URZ ;  /* 0x0000400005057890 */ /* 0x000fc8000fffe0ff */
[----:B------:R-:W-:-:S06]  /*0960*/  ULEA UR5, UR10, UR5, 0x18 ;  /* 0x000000050a057291 */ /* 0x000fcc000f8ec0ff */
[----:B------:R-:W-:Y:S02]  /*0970*/  LEA R160, R2, UR5, 0x4 ;  /* 0x0000000502a07c11 */ /* 0x000fe4000f8e20ff */
[----:B------:R-:W-:Y:S01]  /*0980*/  MOV R2, 0x4 ;  /* 0x0000000400027802 */ /* 0x000fe20000000f00 */
[----:B---3--:R0:W-:Y:S04]  /*0990*/  STS [R161+UR12], R140 ;  /* 0x0000008ca1007988 */ /* 0x0081e8000800080c */
[----:B------:R-:W-:Y:S01]  /*09a0*/  STS [R161+UR12+0x200], R141 ;  /* 0x0002008da1007988 */ /* 0x000fe2000800080c */
[----:B0-----:R-:W-:-:S03]  /*09b0*/  MOV R140, UR11 ;  /* 0x0000000b008c7c02 */ /* 0x001fc60008000f00 */
[----:B------:R-:W-:Y:S01]  /*09c0*/  STS [R161+UR12+0x400], R142 ;  /* 0x0004008ea1007988 */ /* 0x000fe2000800080c */
[----:B------:R-:W-:-:S03]  /*09d0*/  LEA R140, R140, R3, 0x4 ;  /* 0x000000038c8c7211 */ /* 0x000fc600078e20ff */
[----:B-----5:R0:W-:Y:S04]  /*09e0*/  STS [R161+UR12+0x2c0], R133 ;  /* 0x0002c085a1007988 */ /* 0x0201e8000800080c */
[----:B------:R1:W-:Y:S01]  /*09f0*/  STS [R161+UR12+0xc0], R132 ;  /* 0x0000c084a1007988 */ /* 0x0003e2000800080c */
[----:B0-----:R-:W-:-:S03]  /*0a00*/  IMAD.U32 R133, RZ, RZ, UR11 ;  /* 0x0000000bff857e24 */ /* 0x001fc6000f8e00ff */
[----:B------:R-:W-:Y:S01]  /*0a10*/  STS [R161+UR12+0x4c0], R134 ;  /* 0x0004c086a1007988 */ /* 0x000fe2000800080c */
[----:B-1----:R-:W-:-:S03]  /*0a20*/  MOV R132, UR11 ;  /* 0x0000000b00847c02 */ /* 0x002fc60008000f00 */
[----:B------:R0:W-:Y:S04]  /*0a30*/  STS [R161+UR12+0x6c0], R135 ;  /* 0x0006c087a1007988 */ /* 0x0001e8000800080c */
[----:B--2---:R-:W-:Y:S01]  /*0a40*/  STS [R161+UR12+0x140], R136 ;  /* 0x00014088a1007988 */ /* 0x004fe2000800080c */
[----:B------:R-:W-:-:S03]  /*0a50*/  LEA R132, R132, R3, 0x3 ;  /* 0x0000000384847211 */ /* 0x000fc600078e18ff */
[----:B------:R1:W-:Y:S01]  /*0a60*/  STS [R161+UR12+0x340], R137 ;  /* 0x00034089a1007988 */ /* 0x0003e2000800080c */
[----:B0-----:R-:W-:-:S03]  /*0a70*/  MOV R135, UR11 ;  /* 0x0000000b00877c02 */ /* 0x001fc60008000f00 */
[----:B------:R-:W-:Y:S04]  /*0a80*/  STS [R161+UR12+0x540], R138 ;  /* 0x0005408aa1007988 */ /* 0x000fe8000800080c */
[----:B------:R-:W-:Y:S01]  /*0a90*/  STS [R161+UR12+0x740], R139 ;  /* 0x0007408ba1007988 */ /* 0x000fe2000800080c */
[----:B-1----:R-:W-:-:S03]  /*0aa0*/  MOV R137, UR11 ;  /* 0x0000000b00897c02 */ /* 0x002fc60008000f00 */
[----:B------:R-:W-:Y:S04]  /*0ab0*/  STS [R161+UR12+0x600], R143 ;  /* 0x0006008fa1007988 */ /* 0x000fe8000800080c */
[----:B----4-:R-:W-:Y:S04]  /*0ac0*/  STS [R161+UR12+0x100], R144 ;  /* 0x00010090a1007988 */ /* 0x010fe8000800080c */
[----:B------:R-:W-:Y:S04]  /*0ad0*/  STS [R161+UR12+0x300], R145 ;  /* 0x00030091a1007988 */ /* 0x000fe8000800080c */
[----:B------:R-:W-:Y:S04]  /*0ae0*/  STS [R161+UR12+0x500], R146 ;  /* 0x00050092a1007988 */ /* 0x000fe8000800080c */
[----:B------:R-:W-:Y:S04]  /*0af0*/  STS [R161+UR12+0x700], R147 ;  /* 0x00070093a1007988 */ /* 0x000fe8000800080c */
[----:B------:R0:W-:Y:S04]  /*0b00*/  STS [R161+UR12+0x180], R148 ;  /* 0x00018094a1007988 */ /* 0x0001e8000800080c */
[----:B------:R-:W-:Y:S04]  /*0b10*/  STS [R161+UR12+0x380], R149 ;  /* 0x00038095a1007988 */ /* 0x000fe8000800080c */
[----:B------:R-:W-:Y:S01]  /*0b20*/  STS [R161+UR12+0x580], R150 ;  /* 0x00058096a1007988 */ /* 0x000fe2000800080c */
[----:B0-----:R-:W-:-:S03]  /*0b30*/  LEA R148, R133, R140, 0x3 ;  /* 0x0000008c85947211 */ /* 0x001fc600078e18ff */
[----:B------:R-:W-:Y:S04]  /*0b40*/  STS [R161+UR12+0x780], R151 ;  /* 0x00078097a1007988 */ /* 0x000fe8000800080c */
[----:B------:R0:W-:Y:S04]  /*0b50*/  STS [R161+UR12+0x1c0], R152 ;  /* 0x0001c098a1007988 */ /* 0x0001e8000800080c */
[----:B------:R-:W-:Y:S04]  /*0b60*/  STS [R161+UR12+0x3c0], R153 ;  /* 0x0003c099a1007988 */ /* 0x000fe8000800080c */
[----:B------:R-:W-:Y:S04]  /*0b70*/  STS [R161+UR12+0x5c0], R154 ;  /* 0x0005c09aa1007988 */ /* 0x000fe8000800080c */
[----:B------:R-:W-:Y:S04]  /*0b80*/  STS [R161+UR12+0x7c0], R155 ;  /* 0x0007c09ba1007988 */ /* 0x000fe8000800080c */
[----:B------:R1:W-:Y:S01]  /*0b90*/  STS.128 [R160+0x800], R156 ;  /* 0x0008009ca0007388 */ /* 0x0003e20000000c00 */
[----:B------:R-:W-:Y:S01]  /*0ba0*/  MOV R143, 0x4 ;  /* 0x00000004008f7802 */ /* 0x000fe20000000f00 */
[----:B------:R-:W-:Y:S01]  /*0bb0*/  IMAD.MOV.U32 R139, RZ, RZ, 0x4 ;  /* 0x00000004ff8b7424 */ /* 0x000fe200078e00ff */
[----:B------:R-:W-:Y:S01]  /*0bc0*/  MOV R141, 0x4 ;  /* 0x00000004008d7802 */ /* 0x000fe20000000f00 */
[----:B0-----:R-:W-:Y:S01]  /*0bd0*/  IMAD.MOV.U32 R152, RZ, RZ, 0x4 ;  /* 0x00000004ff987424 */ /* 0x001fe200078e00ff */
[----:B------:R-:W-:Y:S01]  /*0be0*/  MOV R145, 0x4 ;  /* 0x0000000400917802 */ /* 0x000fe20000000f00 */
[----:B------:R-:W-:Y:S01]  /*0bf0*/  IMAD R136, R137, 0x4, R132 ;  /* 0x0000000489887824 */ /* 0x000fe200078e0284 */
[----:B------:R-:W-:-:S02]  /*0c00*/  MOV R149, 0x4 ;  /* 0x0000000400957802 */ /* 0x000fc40000000f00 */
[----:B------:R-:W-:Y:S02]  /*0c10*/  LEA R144, R135, R140, 0x2 ;  /* 0x0000008c87907211 */ /* 0x000fe400078e10ff */
[----:B-1----:R-:W-:-:S04]  /*0c20*/  MOV R157, UR11 ;  /* 0x0000000b009d7c02 */ /* 0x002fc80008000f00 */
[----:B------:R-:W-:Y:S01]  /*0c30*/  LEA R157, R157, R148, 0x2 ;  /* 0x000000949d9d7211 */ /* 0x000fe200078e10ff */
[----:B------:R-:W-:-:S04]  /*0c40*/  IMAD.WIDE R152, R3, R152, UR6 ;  /* 0x0000000603987e25 */ /* 0x000fc8000f8e0298 */
[----:B------:R-:W-:Y:S02]  /*0c50*/  IMAD.WIDE R132, R132, R139, UR6 ;  /* 0x0000000684847e25 */ /* 0x000fe4000f8e028b */
[----:B------:R-:W2:Y:S02]  /*0c60*/  LDG.E.128 R152, desc[UR14][R152.64] ;  /* 0x0000000e98987981 */ /* 0x000ea4000c1e1d00 */
[----:B------:R-:W-:Y:S02]  /*0c70*/  IMAD.WIDE R140, R140, R141, UR6 ;  /* 0x000000068c8c7e25 */ /* 0x000fe4000f8e028d */
[----:B------:R-:W3:Y:S02]  /*0c80*/  LDG.E.128 R132, desc[UR14][R132.64] ;  /* 0x0000000e84847981 */ /* 0x000ee4000c1e1d00 */
[----:B------:R-:W-:Y:S02]  /*0c90*/  IMAD.WIDE R136, R136, R143, UR6 ;  /* 0x0000000688887e25 */ /* 0x000fe4000f8e028f */
[----:B------:R-:W4:Y:S02]  /*0ca0*/  LDG.E.128 R140, desc[UR14][R140.64] ;  /* 0x0000000e8c8c7981 */ /* 0x000f24000c1e1d00 */
[----:B------:R-:W-:-:S02]  /*0cb0*/  IMAD.WIDE R144, R144, R145, UR6 ;  /* 0x0000000690907e25 */ /* 0x000fc4000f8e0291 */
[----:B------:R-:W5:Y:S02]  /*0cc0*/  LDG.E.128 R136, desc[UR14][R136.64] ;  /* 0x0000000e88887981 */ /* 0x000f64000c1e1d00 */
[----:B------:R-:W-:Y:S02]  /*0cd0*/  IMAD.WIDE R148, R148, R149, UR6 ;  /* 0x0000000694947e25 */ /* 0x000fe4000f8e0295 */
[----:B------:R-:W5:Y:S02]  /*0ce0*/  LDG.E.128 R144, desc[UR14][R144.64] ;  /* 0x0000000e90907981 */ /* 0x000f64000c1e1d00 */
[----:B------:R-:W-:Y:S02]  /*0cf0*/  IMAD.WIDE R156, R157, R2, UR6 ;  /* 0x000000069d9c7e25 */ /* 0x000fe4000f8e0202 */
[----:B------:R-:W5:Y:S04]  /*0d00*/  LDG.E.128 R148, desc[UR14][R148.64] ;  /* 0x0000000e94947981 */ /* 0x000f68000c1e1d00 */
[----:B------:R-:W5:Y:S01]  /*0d10*/  LDG.E.128 R156, desc[UR14][R156.64] ;  /* 0x0000000e9c9c7981 */ /* 0x000f62000c1e1d00 */
[----:B------:R-:W0:Y:S01]  /*0d20*/  S2R R2, SR_TID.X ;  /* 0x0000000000027919 */ /* 0x000e220000002100 */
[----:B------:R-:W-:-:S05]  /*0d30*/  LOP3.LUT R0, R0, 0x1e0, RZ, 0xc0, !PT ;  /* 0x000001e000007812 */ /* 0x000fca00078ec0ff */
[----:B------:R-:W-:Y:S01]  /*0d40*/  VIADD R0, R0, UR12 ;  /* 0x0000000c00007c36 */ /* 0x000fe20008000000 */
[----:B0-----:R-:W-:-:S04]  /*0d50*/  SHF.L.U32 R161, R2, 0x4, RZ ;  /* 0x0000000402a17819 */ /* 0x001fc800000006ff */
[----:B------:R-:W-:-:S04]  /*0d60*/  LOP3.LUT R161, R161, 0x70, RZ, 0xc0, !PT ;  /* 0x00000070a1a17812 */ /* 0x000fc800078ec0ff */
[----:B------:R-:W-:Y:S01]  /*0d70*/  IADD3 R161, PT, PT, R161, UR5, RZ ;  /* 0x00000005a1a17c10 */ /* 0x000fe2000fffe0ff */
[----:B------:R-:W-:Y:S01]  /*0d80*/  UMOV UR5, 0x100 ;  /* 0x0000010000057882 */ /* 0x000fe20000000000 */
[----:B--2---:R0:W-:Y:S04]  /*0d90*/  STS.128 [R160], R152 ;  /* 0x00000098a0007388 */ /* 0x0041e80000000c00 */
[----:B---3--:R0:W-:Y:S04]  /*0da0*/  STS.128 [R160+0x1000], R132 ;  /* 0x00100084a0007388 */ /* 0x0081e80000000c00 */
[----:B----4-:R0:W-:Y:S04]  /*0db0*/  STS.128 [R160+0x2000], R140 ;  /* 0x0020008ca0007388 */ /* 0x0101e80000000c00 */
[----:B-----5:R0:W-:Y:S04]  /*0dc0*/  STS.128 [R160+0x1800], R136 ;  /* 0x00180088a0007388 */ /* 0x0201e80000000c00 */
[----:B------:R0:W-:Y:S04]  /*0dd0*/  STS.128 [R160+0x2800], R144 ;  /* 0x00280090a0007388 */ /* 0x0001e80000000c00 */
[----:B------:R0:W-:Y:S04]  /*0de0*/  STS.128 [R160+0x3000], R148 ;  /* 0x00300094a0007388 */ /* 0x0001e80000000c00 */
[----:B------:R0:W-:Y:S01]  /*0df0*/  STS.128 [R160+0x3800], R156 ;  /* 0x0038009ca0007388 */ /* 0x0001e20000000c00 */
[----:B------:R-:W-:Y:S06]  /*0e00*/  BAR.SYNC.DEFER_BLOCKING 0x0 ;  /* 0x0000000000007b1d */ /* 0x000fec0000010000 */
.L_x_1:
[----:B0-----:R-:W-:Y:S04]  /*0e10*/  LDS.128 R132, [R0+UR5+-0x100] ;  /* 0xffff000500847984 */ /* 0x001fe80008000c00 */
[----:B------:R-:W0:Y:S04]  /*0e20*/  LDS.128 R148, [R161+UR5+-0x100] ;  /* 0xffff0005a1947984 */ /* 0x000e280008000c00 */
[----:B------:R-:W1:Y:S04]  /*0e30*/  LDS.128 R136, [R0+UR5+-0xf0] ;  /* 0xffff100500887984 */ /* 0x000e680008000c00 */
[----:B------:R-:W2:Y:S04]  /*0e40*/  LDS.128 R140, [R161+UR5+-0x80] ;  /* 0xffff8005a18c7984 */ /* 0x000ea80008000c00 */
[----:B------:R-:W3:Y:S01]  /*0e50*/  LDS.128 R144, [R161+UR5] ;  /* 0x00000005a1907984 */ /* 0x000ee20008000c00 */
[----:B0-----:R-:W-:-:S02]  /*0e60*/  IMAD R128, R132, R148, R128 ;  /* 0x0000009484807224 */ /* 0x001fc400078e0280 */
[C---:B------:R-:W-:Y:S02]  /*0e70*/  IMAD R112, R148.reuse, R133, R112 ;  /* 0x0000008594707224 */ /* 0x040fe400078e0270 */
[C---:B------:R-:W-:Y:S02]  /*0e80*/  IMAD R96, R148.reuse, R134, R96 ;  /* 0x0000008694607224 */ /* 0x040fe400078e0260 */
[----:B------:R-:W-:Y:S02]  /*0e90*/  IMAD R80, R148, R135, R80 ;  /* 0x0000008794507224 */ /* 0x000fe400078e0250 */
[----:B-1----:R-:W-:Y:S02]  /*0ea0*/  IMAD R64, R136, R148, R64 ;  /* 0x0000009488407224 */ /* 0x002fe400078e0240 */
[C---:B------:R-:W-:Y:S02]  /*0eb0*/  IMAD R48, R148.reuse, R137, R48 ;  /* 0x0000008994307224 */ /* 0x040fe400078e0230 */
[----:B------:R-:W-:-:S02]  /*0ec0*/  IMAD R32, R148, R138, R32 ;  /* 0x0000008a94207224 */ /* 0x000fc400078e0220 */
[----:B------:R-:W-:Y:S02]  /*0ed0*/  IMAD R16, R148, R139, R16 ;  /* 0x0000008b94107224 */ /* 0x000fe400078e0210 */
[-C--:B------:R-:W-:Y:S02]  /*0ee0*/  IMAD R129, R132, R149.reuse, R129 ;  /* 0x0000009584817224 */ /* 0x080fe400078e0281 */
[-C--:B------:R-:W-:Y:S02]  /*0ef0*/  IMAD R113, R133, R149.reuse, R113 ;  /* 0x0000009585717224 */ /* 0x080fe400078e0271 */
[-C--:B------:R-:W-:Y:S02]  /*0f00*/  IMAD R97, R134, R149.reuse, R97 ;  /* 0x0000009586617224 */ /* 0x080fe400078e0261 */
[-C--:B------:R-:W-:Y:S02]  /*0f10*/  IMAD R81, R135, R149.reuse, R81 ;  /* 0x0000009587517224 */ /* 0x080fe400078e0251 */
[----:B------:R-:W-:-:S02]  /*0f20*/  IMAD R65, R136, R149, R65 ;  /* 0x0000009588417224 */ /* 0x000fc400078e0241 */
[-C--:B------:R-:W-:Y:S02]  /*0f30*/  IMAD R49, R137, R149.reuse, R49 ;  /* 0x0000009589317224 */ /* 0x080fe400078e0231 */
[-C--:B------:R-:W-:Y:S02]  /*0f40*/  IMAD R33, R138, R149.reuse, R33 ;  /* 0x000000958a217224 */ /* 0x080fe400078e0221 */
[----:B------:R-:W-:Y:S02]  /*0f50*/  IMAD R17, R139, R149, R17 ;  /* 0x000000958b117224 */ /* 0x000fe400078e0211 */
[-C--:B------:R-:W-:Y:S02]  /*0f60*/  IMAD R130, R132, R150.reuse, R130 ;  /* 0x0000009684827224 */ /* 0x080fe400078e0282 */
[-C--:B------:R-:W-:Y:S02]  /*0f70*/  IMAD R114, R133, R150.reuse, R114 ;  /* 0x0000009685727224 */ /* 0x080fe400078e0272 */
[----:B------:R-:W-:-:S02]  /*0f80*/  IMAD R98, R134, R150, R98 ;  /* 0x0000009686627224 */ /* 0x000fc400078e0262 */
[-C--:B------:R-:W-:Y:S02]  /*0f90*/  IMAD R82, R135, R150.reuse, R82 ;  /* 0x0000009687527224 */ /* 0x080fe400078e0252 */
[-C--:B------:R-:W-:Y:S02]  /*0fa0*/  IMAD R66, R136, R150.reuse, R66 ;  /* 0x0000009688427224 */ /* 0x080fe400078e0242 */
[-C--:B------:R-:W-:Y:S02]  /*0fb0*/  IMAD R50, R137, R150.reuse, R50 ;  /* 0x0000009689327224 */ /* 0x080fe400078e0232 */
[-C--:B------:R-:W-:Y:S02]  /*0fc0*/  IMAD R34, R138, R150.reuse, R34 ;  /* 0x000000968a227224 */ /* 0x080fe400078e0222 */
[----:B------:R-:W-:Y:S02]  /*0fd0*/  IMAD R18, R139, R150, R18 ;  /* 0x000000968b127224 */ /* 0x000fe400078e0212 */
[----:B------:R-:W-:-:S02]  /*0fe0*/  IMAD R131, R132, R151, R131 ;  /* 0x0000009784837224 */ /* 0x000fc400078e0283 */
[-C--:B------:R-:W-:Y:S02]  /*0ff0*/  IMAD R115, R133, R151.reuse, R115 ;  /* 0x0000009785737224 */ /* 0x080fe400078e0273 */
[-C--:B------:R-:W-:Y:S02]  /*1000*/  IMAD R99, R134, R151.reuse, R99 ;  /* 0x0000009786637224 */ /* 0x080fe400078e0263 */
[-C--:B------:R-:W-:Y:S02]  /*1010*/  IMAD R83, R135, R151.reuse, R83 ;  /* 0x0000009787537224 */ /* 0x080fe400078e0253 */
[-C--:B------:R-:W-:Y:S02]  /*1020*/  IMAD R67, R136, R151.reuse, R67 ;  /* 0x0000009788437224 */ /* 0x080fe400078e0243 */
[-C--:B------:R-:W-:Y:S02]  /*1030*/  IMAD R51, R137, R151.reuse, R51 ;  /* 0x0000009789337224 */ /* 0x080fe400078e0233 */
[----:B------:R-:W-:-:S02]  /*1040*/  IMAD R35, R138, R151, R35 ;  /* 0x000000978a237224 */ /* 0x000fc400078e0223 */
[----:B------:R-:W-:Y:S02]  /*1050*/  IMAD R19, R139, R151, R19 ;  /* 0x000000978b137224 */ /* 0x000fe400078e0213 */
[----:B------:R-:W0:Y:S01]  /*1060*/  LDS.128 R148, [R161+UR5+0x80] ;  /* 0x00008005a1947984 */ /* 0x000e220008000c00 */
[----:B------:R-:W-:Y:S01]  /*1070*/  UIADD3 UR5, UPT, UPT, UR5, 0x200, URZ ;  /* 0x0000020005057890 */ /* 0x000fe2000fffe0ff */
[----:B--2---:R-:W-:Y:S02]  /*1080*/  IMAD R124, R132, R140, R124 ;  /* 0x0000008c847c7224 */ /* 0x004fe400078e027c */
[C---:B------:R-:W-:Y:S01]  /*1090*/  IMAD R108, R140.reuse, R133, R108 ;  /* 0x000000858c6c7224 */ /* 0x040fe200078e026c */
[----:B------:R-:W-:Y:S01]  /*10a0*/  UISETP.NE.AND UP0, UPT, UR5, 0x4100, UPT ;  /* 0x000041000500788c */ /* 0x000fe2000bf05270 */
[C---:B------:R-:W-:Y:S02]  /*10b0*/  IMAD R92, R140.reuse, R134, R92 ;  /* 0x000000868c5c7224 */ /* 0x040fe400078e025c */
[----:B------:R-:W-:-:S02]  /*10c0*/  IMAD R76, R140, R135, R76 ;  /* 0x000000878c4c7224 */ /* 0x000fc400078e024c */
[----:B------:R-:W-:Y:S02]  /*10d0*/  IMAD R60, R136, R140, R60 ;  /* 0x0000008c883c7224 */ /* 0x000fe400078e023c */
[C---:B------:R-:W-:Y:S02]  /*10e0*/  IMAD R44, R140.reuse, R137, R44 ;  /* 0x000000898c2c7224 */ /* 0x040fe400078e022c */
[C---:B------:R-:W-:Y:S02]  /*10f0*/  IMAD R28, R140.reuse, R138, R28 ;  /* 0x0000008a8c1c7224 */ /* 0x040fe400078e021c */
[----:B------:R-:W-:Y:S02]  /*1100*/  IMAD R12, R140, R139, R12 ;  /* 0x0000008b8c0c7224 */ /* 0x000fe400078e020c */
[-C--:B------:R-:W-:Y:S02]  /*1110*/  IMAD R125, R132, R141.reuse, R125 ;  /* 0x0000008d847d7224 */ /* 0x080fe400078e027d */
[----:B------:R-:W-:-:S02]  /*1120*/  IMAD R109, R133, R141, R109 ;  /* 0x0000008d856d7224 */ /* 0x000fc400078e026d */
[-C--:B------:R-:W-:Y:S02]  /*1130*/  IMAD R93, R134, R141.reuse, R93 ;  /* 0x0000008d865d7224 */ /* 0x080fe400078e025d */
[-C--:B------:R-:W-:Y:S02]  /*1140*/  IMAD R77, R135, R141.reuse, R77 ;  /* 0x0000008d874d7224 */ /* 0x080fe400078e024d */
[-C--:B------:R-:W-:Y:S02]  /*1150*/  IMAD R61, R136, R141.reuse, R61 ;  /* 0x0000008d883d7224 */ /* 0x080fe400078e023d */
[-C--:B------:R-:W-:Y:S02]  /*1160*/  IMAD R45, R137, R141.reuse, R45 ;  /* 0x0000008d892d7224 */ /* 0x080fe400078e022d */
        /* <DEDUP_REMOVED lines=9> */
[----:B------:R-:W-:Y:S02]  /*1200*/  IMAD R14, R139, R142, R14 ;  /* 0x0000008e8b0e7224 */ /* 0x000fe400078e020e */
[-C--:B------:R-:W-:Y:S02]  /*1210*/  IMAD R127, R132, R143.reuse, R127 ;  /* 0x0000008f847f7224 */ /* 0x080fe400078e027f */
[-C--:B------:R-:W-:Y:S02]  /*1220*/  IMAD R111, R133, R143.reuse, R111 ;  /* 0x0000008f856f7224 */ /* 0x080fe400078e026f */
[-C--:B------:R-:W-:Y:S02]  /*1230*/  IMAD R95, R134, R143.reuse, R95 ;  /* 0x0000008f865f7224 */ /* 0x080fe400078e025f */
[----:B------:R-:W-:-:S02]  /*1240*/  IMAD R79, R135, R143, R79 ;  /* 0x0000008f874f7224 */ /* 0x000fc400078e024f */
[-C--:B------:R-:W-:Y:S02]  /*1250*/  IMAD R63, R136, R143.reuse, R63 ;  /* 0x0000008f883f7224 */ /* 0x080fe400078e023f */
[-C--:B------:R-:W-:Y:S02]  /*1260*/  IMAD R47, R137, R143.reuse, R47 ;  /* 0x0000008f892f7224 */ /* 0x080fe400078e022f */
[-C--:B------:R-:W-:Y:S02]  /*1270*/  IMAD R31, R138, R143.reuse, R31 ;  /* 0x0000008f8a1f7224 */ /* 0x080fe400078e021f */
[----:B------:R-:W-:Y:S02]  /*1280*/  IMAD R15, R139, R143, R15 ;  /* 0x0000008f8b0f7224 */ /* 0x000fe400078e020f */
[----:B---3--:R-:W-:Y:S02]  /*1290*/  IMAD R120, R132, R144, R120 ;  /* 0x0000009084787224 */ /* 0x008fe400078e0278 */
[----:B------:R-:W-:-:S02]  /*12a0*/  IMAD R104, R144, R133, R104 ;  /* 0x0000008590687224 */ /* 0x000fc400078e0268 */
[C---:B------:R-:W-:Y:S02]  /*12b0*/  IMAD R88, R144.reuse, R134, R88 ;  /* 0x0000008690587224 */ /* 0x040fe400078e0258 */
[----:B------:R-:W-:Y:S02]  /*12c0*/  IMAD R72, R144, R135, R72 ;  /* 0x0000008790487224 */ /* 0x000fe400078e0248 */
[----:B------:R-:W-:Y:S02]  /*12d0*/  IMAD R56, R136, R144, R56 ;  /* 0x0000009088387224 */ /* 0x000fe400078e0238 */
[C---:B------:R-:W-:Y:S02]  /*12e0*/  IMAD R40, R144.reuse, R137, R40 ;  /* 0x0000008990287224 */ /* 0x040fe400078e0228 */
[C---:B------:R-:W-:Y:S02]  /*12f0*/  IMAD R24, R144.reuse, R138, R24 ;  /* 0x0000008a90187224 */ /* 0x040fe400078e0218 */
        /* <DEDUP_REMOVED lines=25> */
[C---:B0-----:R-:W-:Y:S02]  /*1490*/  IMAD R116, R132.reuse, R148, R116 ;  /* 0x0000009484747224 */ /* 0x041fe400078e0274 */
[C---:B------:R-:W-:Y:S02]  /*14a0*/  IMAD R117, R132.reuse, R149, R117 ;  /* 0x0000009584757224 */ /* 0x040fe400078e0275 */
[C---:B------:R-:W-:Y:S02]  /*14b0*/  IMAD R118, R132.reuse, R150, R118 ;  /* 0x0000009684767224 */ /* 0x040fe400078e0276 */
[----:B------:R-:W-:Y:S02]  /*14c0*/  IMAD R119, R132, R151, R119 ;  /* 0x0000009784777224 */ /* 0x000fe400078e0277 */
[----:B------:R-:W-:Y:S02]  /*14d0*/  IMAD R100, R148, R133, R100 ;  /* 0x0000008594647224 */ /* 0x000fe400078e0264 */
[----:B------:R-:W-:-:S02]  /*14e0*/  IMAD R101, R133, R149, R101 ;  /* 0x0000009585657224 */ /* 0x000fc400078e0265 */
[C---:B------:R-:W-:Y:S02]  /*14f0*/  IMAD R102, R133.reuse, R150, R102 ;  /* 0x0000009685667224 */ /* 0x040fe400078e0266 */
[----:B------:R-:W-:Y:S02]  /*1500*/  IMAD R103, R133, R151, R103 ;  /* 0x0000009785677224 */ /* 0x000fe400078e0267 */
[----:B------:R-:W-:Y:S02]  /*1510*/  IMAD R84, R148, R134, R84 ;  /* 0x0000008694547224 */ /* 0x000fe400078e0254 */
[C---:B------:R-:W-:Y:S02]  /*1520*/  IMAD R85, R134.reuse, R149, R85 ;  /* 0x0000009586557224 */ /* 0x040fe400078e0255 */
[C---:B------:R-:W-:Y:S02]  /*1530*/  IMAD R86, R134.reuse, R150, R86 ;  /* 0x0000009686567224 */ /* 0x040fe400078e0256 */
[----:B------:R-:W-:-:S02]  /*1540*/  IMAD R87, R134, R151, R87 ;  /* 0x0000009786577224 */ /* 0x000fc400078e0257 */
[----:B------:R-:W-:Y:S02]  /*1550*/  IMAD R68, R148, R135, R68 ;  /* 0x0000008794447224 */ /* 0x000fe400078e0244 */
[C---:B------:R-:W-:Y:S02]  /*1560*/  IMAD R69, R135.reuse, R149, R69 ;  /* 0x0000009587457224 */ /* 0x040fe400078e0245 */
[C---:B------:R-:W-:Y:S02]  /*1570*/  IMAD R70, R135.reuse, R150, R70 ;  /* 0x0000009687467224 */ /* 0x040fe400078e0246 */
[----:B------:R-:W-:Y:S02]  /*1580*/  IMAD R71, R135, R151, R71 ;  /* 0x0000009787477224 */ /* 0x000fe400078e0247 */
[C---:B------:R-:W-:Y:S02]  /*1590*/  IMAD R52, R136.reuse, R148, R52 ;  /* 0x0000009488347224 */ /* 0x040fe400078e0234 */
[----:B------:R-:W-:-:S02]  /*15a0*/  IMAD R53, R136, R149, R53 ;  /* 0x0000009588357224 */ /* 0x000fc400078e0235 */
[CC--:B------:R-:W-:Y:S02]  /*15b0*/  IMAD R54, R136.reuse, R150.reuse, R54 ;  /* 0x0000009688367224 */ /* 0x0c0fe400078e0236 */
        /* <DEDUP_REMOVED lines=9> */
[----:B------:R-:W-:Y:S02]  /*1650*/  IMAD R4, R148, R139, R4 ;  /* 0x0000008b94047224 */ /* 0x000fe400078e0204 */
[----:B------:R-:W-:-:S02]  /*1660*/  IMAD R5, R139, R149, R5 ;  /* 0x000000958b057224 */ /* 0x000fc400078e0205 */
[C---:B------:R-:W-:Y:S02]  /*1670*/  IMAD R6, R139.reuse, R150, R6 ;  /* 0x000000968b067224 */ /* 0x040fe400078e0206 */
[----:B------:R-:W-:Y:S01]  /*1680*/  IMAD R7, R139, R151, R7 ;  /* 0x000000978b077224 */ /* 0x000fe200078e0207 */
[----:B------:R-:W-:Y:S06]  /*1690*/  BRA.U UP0, `(.L_x_1) ;  /* 0xfffffff500dc7547 */ /* 0x000fec000b83ffff */
[----:B------:R-:W-:Y:S01]  /*16a0*/  BAR.SYNC.DEFER_BLOCKING 0x0 ;  /* 0x0000000000007b1d */ /* 0x000fe20000010000 */
[----:B------:R-:W-:Y:S02]  /*16b0*/  UIADD3 UR8, UP0, UPT, UR8, 0x80, URZ ;  /* 0x0000008008087890 */ /* 0x000fe4000ff1e0ff */
[----:B------:R-:W-:Y:S02]  /*16c0*/  UIADD3 UR4, UPT, UPT, UR4, 0x20, URZ ;  /* 0x0000002004047890 */ /* 0x000fe4000fffe0ff */
[----:B------:R-:W-:Y:S02]  /*16d0*/  UIADD3.X UR9, UPT, UPT, URZ, UR9, URZ, UP0, !UPT ;  /* 0x00000009ff097290 */ /* 0x000fe400087fe4ff */
[----:B------:R-:W-:Y:S02]  /*16e0*/  UISETP.GE.AND UP0, UPT, UR4, UR13, UPT ;  /* 0x0000000d0400728c */ /* 0x000fe4000bf06270 */
[----:B------:R-:W-:-:S04]  /*16f0*/  USHF.L.U32 UR5, UR11, 0x5, URZ ;  /* 0x000000050b057899 */ /* 0x000fc800080006ff */
[----:B------:R-:W-:-:S03]  /*1700*/  UIMAD.WIDE UR6, UR5, 0x4, UR6 ;  /* 0x00000004050678a5 */ /* 0x000fc6000f8e0206 */
[----:B------:R-:W-:Y:S09]  /*1710*/  BRA.U !UP0, `(.L_x_2) ;  /* 0xffffffed08947547 */ /* 0x000ff2000b83ffff */
.L_x_0:
[----:B------:R-:W1:Y:S01]  /*1720*/  S2R R141, SR_CTAID.Y ;  /* 0x00000000008d7919 */ /* 0x000e620000002600 */
[----:B------:R-:W2:Y:S01]  /*1730*/  S2UR UR4, SR_CTAID.X ;  /* 0x00000000000479c3 */ /* 0x000ea20000002500 */
[----:B------:R-:W-:Y:S01]  /*1740*/  SHF.R.U32.HI R3, RZ, 0x3, R2 ;  /* 0x00000003ff037819 */ /* 0x000fe20000011602 */
[----:B------:R-:W3:Y:S01]  /*1750*/  LDCU.64 UR6, c[0x0][0x390] ;  /* 0x00007200ff0677ac */ /* 0x000ee20008000a00 */
[C---:B------:R-:W-:Y:S02]  /*1760*/  LOP3.LUT R0, R2.reuse, 0x60, RZ, 0xc0, !PT ;  /* 0x0000006002007812 */ /* 0x040fe400078ec0ff */
[----:B------:R-:W-:Y:S02]  /*1770*/  LOP3.LUT R3, R3, 0x3, RZ, 0xc0, !PT ;  /* 0x0000000303037812 */ /* 0x000fe400078ec0ff */
[----:B------:R-:W-:Y:S01]  /*1780*/  SHF.L.U32 R2, R2, 0x2, RZ ;  /* 0x0000000202027819 */ /* 0x000fe200000006ff */
[----:B------:R-:W4:Y:S03]  /*1790*/  LDC R140, c[0x0][0x3a0] ;  /* 0x0000e800ff8c7b82 */ /* 0x000f260000000800 */
[----:B------:R-:W-:Y:S01]  /*17a0*/  LOP3.LUT R2, R2, 0x1c, RZ, 0xc0, !PT ;  /* 0x0000001c02027812 */ /* 0x000fe200078ec0ff */
[----:B--2---:R-:W-:Y:S01]  /*17b0*/  USHF.L.U32 UR4, UR4, 0x7, URZ ;  /* 0x0000000704047899 */ /* 0x004fe200080006ff */
[----:B-1----:R-:W-:Y:S01]  /*17c0*/  LEA R141, R141, R0, 0x7 ;  /* 0x000000008d8d7211 */ /* 0x002fe200078e38ff */
[----:B----4-:R-:W-:-:S04]  /*17d0*/  IMAD R3, R3, R140, RZ ;  /* 0x0000008c03037224 */ /* 0x010fc800078e02ff */
[----:B------:R-:W-:Y:S01]  /*17e0*/  IMAD R141, R141, R140, UR4 ;  /* 0x000000048d8d7e24 */ /* 0x000fe2000f8e028c */
[----:B------:R-:W-:-:S04]  /*17f0*/  LEA R3, R3, R2, 0x3 ;  /* 0x0000000203037211 */ /* 0x000fc800078e18ff */
[----:B------:R-:W-:Y:S02]  /*1800*/  SHF.R.S32.HI R0, RZ, 0x1f, R141 ;  /* 0x0000001fff007819 */ /* 0x000fe4000001148d */
[----:B------:R-:W-:Y:S02]  /*1810*/  IADD3 R133, PT, PT, R3, R140, RZ ;  /* 0x0000008c03857210 */ /* 0x000fe40007ffe0ff */
[C---:B------:R-:W-:Y:S02]  /*1820*/  IADD3 R136, P0, PT, R141.reuse, R3, RZ ;  /* 0x000000038d887210 */ /* 0x040fe40007f1e0ff */
[----:B------:R-:W-:Y:S01]  /*1830*/  IADD3 R134, P1, PT, R141, R133, RZ ;  /* 0x000000858d867210 */ /* 0x000fe20007f3e0ff */
[----:B------:R-:W-:Y:S01]  /*1840*/  IMAD.IADD R135, R133, 0x1, R140 ;  /* 0x0000000185877824 */ /* 0x000fe200078e028c */
[----:B------:R-:W-:Y:S02]  /*1850*/  LEA.HI.X.SX32 R3, R3, R0, 0x1, P0 ;  /* 0x0000000003037211 */ /* 0x000fe400000f0eff */
[----:B---3--:R-:W-:-:S02]  /*1860*/  LEA R2, P0, R136, UR6, 0x2 ;  /* 0x0000000688027c11 */ /* 0x008fc4000f8010ff */
[----:B------:R-:W-:Y:S02]  /*1870*/  LEA.HI.X.SX32 R133, R133, R0, 0x1, P1 ;  /* 0x0000000085857211 */ /* 0x000fe400008f0eff */
[----:B------:R-:W-:Y:S02]  /*1880*/  LEA.HI.X R3, R136, UR7, R3, 0x2, P0 ;  /* 0x0000000788037c11 */ /* 0x000fe400080f1403 */
[C---:B------:R-:W-:Y:S02]  /*1890*/  LEA R132, P1, R134.reuse, UR6, 0x2 ;  /* 0x0000000686847c11 */ /* 0x040fe4000f8210ff */
[----:B------:R-:W-:Y:S01]  /*18a0*/  IADD3 R136, P0, PT, R141, R135, RZ ;  /* 0x000000878d887210 */ /* 0x000fe20007f1e0ff */
[----:B0-----:R0:W-:Y:S01]  /*18b0*/  STG.E.128 desc[UR14][R2.64], R128 ;  /* 0x0000008002007986 */ /* 0x0011e2000c101d0e */
[----:B------:R-:W-:Y:S02]  /*18c0*/  IADD3 R137, PT, PT, R135, R140, RZ ;  /* 0x0000008c87897210 */ /* 0x000fe40007ffe0ff */
[----:B------:R-:W-:-:S02]  /*18d0*/  LEA.HI.X R133, R134, UR7, R133, 0x2, P1 ;  /* 0x0000000786857c11 */ /* 0x000fc400088f1485 */
[----:B------:R-:W-:Y:S02]  /*18e0*/  LEA.HI.X.SX32 R135, R135, R0, 0x1, P0 ;  /* 0x0000000087877211 */ /* 0x000fe400000f0eff */
[C---:B------:R-:W-:Y:S01]  /*18f0*/  LEA R134, P0, R136.reuse, UR6, 0x2 ;  /* 0x0000000688867c11 */ /* 0x040fe2000f8010ff */
[----:B------:R1:W-:Y:S01]  /*1900*/  STG.E.128 desc[UR14][R132.64], R112 ;  /* 0x0000007084007986 */ /* 0x0003e2000c101d0e */
[----:B------:R-:W-:Y:S02]  /*1910*/  IADD3 R138, P1, PT, R141, R137, RZ ;  /* 0x000000898d8a7210 */ /* 0x000fe40007f3e0ff */
[C---:B------:R-:W-:Y:S02]  /*1920*/  IADD3 R139, PT, PT, R137.reuse, R140, RZ ;  /* 0x0000008c898b7210 */ /* 0x040fe40007ffe0ff */
[----:B------:R-:W-:Y:S02]  /*1930*/  LEA.HI.X R135, R136, UR7, R135, 0x2, P0 ;  /* 0x0000000788877c11 */ /* 0x000fe400080f1487 */
[----:B------:R-:W-:-:S02]  /*1940*/  LEA.HI.X.SX32 R137, R137, R0, 0x1, P1 ;  /* 0x0000000089897211 */ /* 0x000fc400008f0eff */
[C---:B------:R-:W-:Y:S01]  /*1950*/  LEA R136, P0, R138.reuse, UR6, 0x2 ;  /* 0x000000068a887c11 */ /* 0x040fe2000f8010ff */
[----:B------:R2:W-:Y:S01]  /*1960*/  STG.E.128 desc[UR14][R134.64], R96 ;  /* 0x0000006086007986 */ /* 0x0005e2000c101d0e */
[----:B------:R-:W-:Y:S02]  /*1970*/  IADD3 R142, P1, PT, R141, R139, RZ ;  /* 0x0000008b8d8e7210 */ /* 0x000fe40007f3e0ff */
[C---:B------:R-:W-:Y:S02]  /*1980*/  IADD3 R143, PT, PT, R139.reuse, R140, RZ ;  /* 0x0000008c8b8f7210 */ /* 0x040fe40007ffe0ff */
[----:B------:R-:W-:Y:S02]  /*1990*/  LEA.HI.X R137, R138, UR7, R137, 0x2, P0 ;  /* 0x000000078a897c11 */ /* 0x000fe400080f1489 */
[----:B------:R-:W-:Y:S02]  /*19a0*/  LEA.HI.X.SX32 R145, R139, R0, 0x1, P1 ;  /* 0x000000008b917211 */ /* 0x000fe400008f0eff */
[----:B------:R-:W-:Y:S01]  /*19b0*/  LEA R138, P0, R142, UR6, 0x2 ;  /* 0x000000068e8a7c11 */ /* 0x000fe2000f8010ff */
[----:B------:R-:W-:Y:S01]  /*19c0*/  STG.E.128 desc[UR14][R136.64], R80 ;  /* 0x0000005088007986 */ /* 0x000fe2000c101d0e */
[----:B0-----:R-:W-:-:S02]  /*19d0*/  IADD3 R129, PT, PT, R143, R140, RZ ;  /* 0x0000008c8f817210 */ /* 0x001fc40007ffe0ff */
[----:B------:R-:W-:Y:S02]  /*19e0*/  LEA.HI.X R139, R142, UR7, R145, 0x2, P0 ;  /* 0x000000078e8b7c11 */ /* 0x000fe400080f1491 */
[----:B------:R-:W-:Y:S02]  /*19f0*/  IADD3 R128, P0, PT, R141, R143, RZ ;  /* 0x0000008f8d807210 */ /* 0x000fe40007f1e0ff */
[----:B------:R-:W-:Y:S01]  /*1a00*/  IADD3 R140, PT, PT, R129, R140, RZ ;  /* 0x0000008c818c7210 */ /* 0x000fe20007ffe0ff */
[----:B------:R-:W-:Y:S01]  /*1a10*/  STG.E.128 desc[UR14][R138.64], R64 ;  /* 0x000000408a007986 */ /* 0x000fe2000c101d0e */
[----:B-1----:R-:W-:Y:S02]  /*1a20*/  IADD3 R114, P2, PT, R141, R129, RZ ;  /* 0x000000818d727210 */ /* 0x002fe40007f5e0ff */
[----:B------:R-:W-:Y:S02]  /*1a30*/  LEA.HI.X.SX32 R143, R143, R0, 0x1, P0 ;  /* 0x000000008f8f7211 */ /* 0x000fe400000f0eff */
[----:B------:R-:W-:-:S02]  /*1a40*/  IADD3 R141, P0, PT, R141, R140, RZ ;  /* 0x0000008c8d8d7210 */ /* 0x000fc40007f1e0ff */
[----:B------:R-:W-:Y:S02]  /*1a50*/  LEA R112, P1, R128, UR6, 0x2 ;  /* 0x0000000680707c11 */ /* 0x000fe4000f8210ff */
[-C--:B------:R-:W-:Y:S02]  /*1a60*/  LEA.HI.X.SX32 R129, R129, R0.reuse, 0x1, P2 ;  /* 0x0000000081817211 */ /* 0x080fe400010f0eff */
[----:B--2---:R-:W-:Y:S02]  /*1a70*/  LEA R96, P2, R114, UR6, 0x2 ;  /* 0x0000000672607c11 */ /* 0x004fe4000f8410ff */
[----:B------:R-:W-:Y:S02]  /*1a80*/  LEA.HI.X.SX32 R0, R140, R0, 0x1, P0 ;  /* 0x000000008c007211 */ /* 0x000fe400000f0eff */
[----:B------:R-:W-:Y:S02]  /*1a90*/  LEA R98, P0, R141, UR6, 0x2 ;  /* 0x000000068d627c11 */ /* 0x000fe4000f8010ff */
[----:B------:R-:W-:-:S02]  /*1aa0*/  LEA.HI.X R113, R128, UR7, R143, 0x2, P1 ;  /* 0x0000000780717c11 */ /* 0x000fc400088f148f */
[----:B------:R-:W-:Y:S02]  /*1ab0*/  LEA.HI.X R97, R114, UR7, R129, 0x2, P2 ;  /* 0x0000000772617c11 */ /* 0x000fe400090f1481 */
[----:B------:R-:W-:Y:S01]  /*1ac0*/  LEA.HI.X R99, R141, UR7, R0, 0x2, P0 ;  /* 0x000000078d637c11 */ /* 0x000fe200080f1400 */
[----:B------:R-:W-:Y:S04]  /*1ad0*/  STG.E.128 desc[UR14][R112.64], R48 ;  /* 0x0000003070007986 */ /* 0x000fe8000c101d0e */
        /* <DEDUP_REMOVED lines=25> */
[----:B------:R-:W-:Y:S01]  /*1c70*/  STG.E.128 desc[UR14][R98.64+0x180], R4 ;  /* 0x0001800462007986 */ /* 0x000fe2000c101d0e */
[----:B------:R-:W-:Y:S05]  /*1c80*/  EXIT ;  /* 0x000000000000794d */ /* 0x000fea0003800000 */
.L_x_3:
[----:B------:R-:W-:-:S00]  /*1c90*/  BRA `(.L_x_3) ;  /* 0xfffffffc00fc7947 */ /* 0x000fc0000383ffff */
[----:B------:R-:W-:-:S00]  /*1ca0*/  NOP ;  /* 0x0000000000007918 */ /* 0x000fc00000000000 */
        /* <DEDUP_REMOVED lines=13> */
.L_x_4:


//--------------------- .nv.shared._Z10matrix_mulILi128ELi32ELi128ELi32ELi128ELi4ELi8ELi4ELi128EEvPiS0_S0_iii --------------------------
	.section	.nv.shared._Z10matrix_mulILi128ELi32ELi128ELi32ELi128ELi4ELi8ELi4ELi128EEvPiS0_S0_iii,"aw",@nobits
	.sectionflags	@""
	.align	4
.nv.shared._Z10matrix_mulILi128ELi32ELi128ELi32ELi128ELi4ELi8ELi4ELi128EEvPiS0_S0_iii:
	.zero		33792


//--------------------- .nv.shared.reserved.0     --------------------------
	.section	.nv.shared.reserved.0,"aw",@nobits
	.weak		__nv_reservedSMEM_offset_0_alias
	.size		__nv_reservedSMEM_offset_0_alias, 0, 64
	.other		__nv_reservedSMEM_offset_0_alias,@"STO_CUDA_RESERVED_SHARED STV_DEFAULT"
__nv_reservedSMEM_offset_0_alias:
	.zero		0
	.zero		64


//--------------------- .nv.constant0._Z10matrix_mulILi128ELi32ELi128ELi32ELi128ELi4ELi8ELi4ELi128EEvPiS0_S0_iii --------------------------
	.section	.nv.constant0._Z10matrix_mulILi128ELi32ELi128ELi32ELi128ELi4ELi8ELi4ELi128EEvPiS0_S0_iii,"a",@progbits
	.sectionflags	@""
	.align	4
.nv.constant0._Z10matrix_mulILi128ELi32ELi128ELi32ELi128ELi4ELi8ELi4ELi128EEvPiS0_S0_iii:
	.zero		932


//--------------------- SYMBOLS --------------------------

	.type		.nv.reservedSmem.offset0,@object
	.size		.nv.reservedSmem.offset0,0x4
	.type		.nv.reservedSmem.cap,@object
	.size		.nv.reservedSmem.cap,0x4
